// auto-generated by cutlass_sweep.gemm — config: {"arch": "sm_90", "cluster_m": 1, "cluster_n": 1, "dtype": "tf32", "dtype_b": "tf32", "layout": "tt", "stages": 0, "tile_k": 64, "tile_m": 64, "tile_n": 256}
#include "cutlass/cutlass.h"
#include "cutlass/gemm/collective/collective_builder.hpp"
#include "cutlass/gemm/device/gemm_universal_adapter.h"
#include "cutlass/gemm/kernel/gemm_universal.hpp"
#include "cutlass/epilogue/collective/collective_builder.hpp"

using ElemA = cutlass::tfloat32_t;
using ElemB = cutlass::tfloat32_t;
using ElemCD = cutlass::tfloat32_t;
using Acc  = float;
using TileShape    = cute::Shape<cute::_64, cute::_256, cute::_64>;
using ClusterShape = cute::Shape<cute::_1, cute::_1, cute::_1>;

using CollectiveEpilogue = typename cutlass::epilogue::collective::CollectiveBuilder<
    cutlass::arch::Sm90, cutlass::arch::OpClassTensorOp,
    TileShape, ClusterShape,
    cutlass::epilogue::collective::EpilogueTileAuto,
    Acc, Acc,
    ElemCD, cutlass::layout::RowMajor, 128 / cutlass::sizeof_bits<ElemCD>::value,
    ElemCD, cutlass::layout::RowMajor, 128 / cutlass::sizeof_bits<ElemCD>::value,
    cutlass::epilogue::collective::EpilogueScheduleAuto
  >::CollectiveOp;

using CollectiveMainloop = typename cutlass::gemm::collective::CollectiveBuilder<
    cutlass::arch::Sm90, cutlass::arch::OpClassTensorOp,
    ElemA, cutlass::layout::ColumnMajor, 128 / cutlass::sizeof_bits<ElemA>::value,
    ElemB, cutlass::layout::ColumnMajor, 128 / cutlass::sizeof_bits<ElemB>::value,
    Acc,
    TileShape, ClusterShape,
    cutlass::gemm::collective::StageCountAutoCarveout<static_cast<int>(sizeof(typename CollectiveEpilogue::SharedStorage))>,
    cutlass::gemm::collective::KernelScheduleAuto
  >::CollectiveOp;

using GemmKernel = cutlass::gemm::kernel::GemmUniversal<
    cute::Shape<int,int,int,int>,
    CollectiveMainloop,
    CollectiveEpilogue
>;
using Gemm = cutlass::gemm::device::GemmUniversalAdapter<GemmKernel>;

// Force the device kernel symbol into the cubin without needing a host main.
auto* _anchor = &cutlass::device_kernel<GemmKernel>;


// ===== COMPILED SASS (sm_90a) =====

	.target	sm_90a

	.elftype	@"ET_EXEC"


//--------------------- .note.nv.tkinfo           --------------------------
	.section	.note.nv.tkinfo,"",@"SHT_NOTE"
	.sectionflags	@"SHF_NOTE_NV_TKINFO"
	.tkinfo
        /*0018*/ 	.word	0x00000002
        /*0030*/ 	.string	""
        /*0030*/ 	.string	"ptxas"
        /*0030*/ 	.string	"Cuda compilation tools, release 13.0, V13.0.88"
        /*0030*/ 	.string	"Build cuda_13.0.r13.0/compiler.36424714_0"
        /*0030*/ 	.string	"-arch sm_90a -m 64 "



//--------------------- .note.nv.cuinfo           --------------------------
	.section	.note.nv.cuinfo,"",@"SHT_NOTE"
	.sectionflags	@"SHF_NOTE_NV_CUINFO"
        /*0018*/ 	.short	0x0002
        /*001a*/ 	.short	0x005a
        /*001c*/ 	.short	0x0082
	.zero		2


//--------------------- .nv.info                  --------------------------
	.section	.nv.info,"",@"SHT_CUDA_INFO"
	.align	4


	//----- nvinfo : EIATTR_REGCOUNT
	.align		4
        /*0000*/ 	.byte	0x04, 0x2f
        /*0002*/ 	.short	(.L_16 - .L_15)
	.align		4
.L_15:
        /*0004*/ 	.word	index@(_ZN7cutlass13device_kernelINS_4gemm6kernel13GemmUniversalIN4cute5tupleIJiiiiEEENS1_10collective13CollectiveMmaINS1_39MainloopSm90TmaGmmaRmemAWarpSpecializedILi2ENS5_IJNS4_1CILi1EEESB_SB_EEENS1_32KernelTmaWarpSpecializedPingpongEEENS5_IJNSA_ILi64EEENSA_ILi256EEESF_EEENS_10tfloat32_tENS5_IJSB_llEEESI_NS5_IJlSB_lEEENS4_8TiledMMAINS4_8MMA_AtomIJNS4_4SM904GMMA30MMA_64x256x8_F32TF32TF32_RS_TNILNSO_7ScaleInE1ELSQ_1EEEEEENS4_6LayoutISC_NS5_IJNSA_ILi0EEESU_SU_EEEEENS5_IJNS4_10UnderscoreESX_SX_EEEEENS4_13SM90_TMA_LOADENS4_14ComposedLayoutINS4_7SwizzleILi1ELi4ELi3EEENS4_18smem_ptr_flag_bitsILi32EEENST_INS5_IJNSA_ILi8EEES16_EEENS5_IJSB_S16_EEEEEEENS4_9Copy_AtomIJNS4_39AutoVectorizingCopyWithAssumedAlignmentILi128EEESI_EEENS4_8identityES10_NS11_INS12_ILi3ELi4ELi3EEES15_NST_INS5_IJS16_NSA_ILi32EEEEEENS5_IJS1H_SB_EEEEEEEvS1F_EENS_8epilogue10collective6detail29Sm90TmaWarpSpecializedAdapterINS1O_15DefaultEpilogueISI_SK_SK_NS1N_6thread17LinearCombinationISI_Li1EffLNS1S_9ScaleType4KindE0ELNS_15FloatRoundStyleE2ESI_EENS1_15EpilogueDefaultEEEEEvvEEEEvNT_6ParamsE)
        /*0008*/ 	.word	0x000000a8


	//----- nvinfo : EIATTR_FRAME_SIZE
	.align		4
.L_16:
        /*000c*/ 	.byte	0x04, 0x11
        /*000e*/ 	.short	(.L_18 - .L_17)
	.align		4
.L_17:
        /*0010*/ 	.word	index@(_ZN7cutlass13device_kernelINS_4gemm6kernel13GemmUniversalIN4cute5tupleIJiiiiEEENS1_10collective13CollectiveMmaINS1_39MainloopSm90TmaGmmaRmemAWarpSpecializedILi2ENS5_IJNS4_1CILi1EEESB_SB_EEENS1_32KernelTmaWarpSpecializedPingpongEEENS5_IJNSA_ILi64EEENSA_ILi256EEESF_EEENS_10tfloat32_tENS5_IJSB_llEEESI_NS5_IJlSB_lEEENS4_8TiledMMAINS4_8MMA_AtomIJNS4_4SM904GMMA30MMA_64x256x8_F32TF32TF32_RS_TNILNSO_7ScaleInE1ELSQ_1EEEEEENS4_6LayoutISC_NS5_IJNSA_ILi0EEESU_SU_EEEEENS5_IJNS4_10UnderscoreESX_SX_EEEEENS4_13SM90_TMA_LOADENS4_14ComposedLayoutINS4_7SwizzleILi1ELi4ELi3EEENS4_18smem_ptr_flag_bitsILi32EEENST_INS5_IJNSA_ILi8EEES16_EEENS5_IJSB_S16_EEEEEEENS4_9Copy_AtomIJNS4_39AutoVectorizingCopyWithAssumedAlignmentILi128EEESI_EEENS4_8identityES10_NS11_INS12_ILi3ELi4ELi3EEES15_NST_INS5_IJS16_NSA_ILi32EEEEEENS5_IJS1H_SB_EEEEEEEvS1F_EENS_8epilogue10collective6detail29Sm90TmaWarpSpecializedAdapterINS1O_15DefaultEpilogueISI_SK_SK_NS1N_6thread17LinearCombinationISI_Li1EffLNS1S_9ScaleType4KindE0ELNS_15FloatRoundStyleE2ESI_EENS1_15EpilogueDefaultEEEEEvvEEEEvNT_6ParamsE)
        /*0014*/ 	.word	0x00000000


	//----- nvinfo : EIATTR_MIN_STACK_SIZE
	.align		4
.L_18:
        /*0018*/ 	.byte	0x04, 0x12
        /*001a*/ 	.short	(.L_20 - .L_19)
	.align		4
.L_19:
        /*001c*/ 	.word	index@(_ZN7cutlass13device_kernelINS_4gemm6kernel13GemmUniversalIN4cute5tupleIJiiiiEEENS1_10collective13CollectiveMmaINS1_39MainloopSm90TmaGmmaRmemAWarpSpecializedILi2ENS5_IJNS4_1CILi1EEESB_SB_EEENS1_32KernelTmaWarpSpecializedPingpongEEENS5_IJNSA_ILi64EEENSA_ILi256EEESF_EEENS_10tfloat32_tENS5_IJSB_llEEESI_NS5_IJlSB_lEEENS4_8TiledMMAINS4_8MMA_AtomIJNS4_4SM904GMMA30MMA_64x256x8_F32TF32TF32_RS_TNILNSO_7ScaleInE1ELSQ_1EEEEEENS4_6LayoutISC_NS5_IJNSA_ILi0EEESU_SU_EEEEENS5_IJNS4_10UnderscoreESX_SX_EEEEENS4_13SM90_TMA_LOADENS4_14ComposedLayoutINS4_7SwizzleILi1ELi4ELi3EEENS4_18smem_ptr_flag_bitsILi32EEENST_INS5_IJNSA_ILi8EEES16_EEENS5_IJSB_S16_EEEEEEENS4_9Copy_AtomIJNS4_39AutoVectorizingCopyWithAssumedAlignmentILi128EEESI_EEENS4_8identityES10_NS11_INS12_ILi3ELi4ELi3EEES15_NST_INS5_IJS16_NSA_ILi32EEEEEENS5_IJS1H_SB_EEEEEEEvS1F_EENS_8epilogue10collective6detail29Sm90TmaWarpSpecializedAdapterINS1O_15DefaultEpilogueISI_SK_SK_NS1N_6thread17LinearCombinationISI_Li1EffLNS1S_9ScaleType4KindE0ELNS_15FloatRoundStyleE2ESI_EENS1_15EpilogueDefaultEEEEEvvEEEEvNT_6ParamsE)
        /*0020*/ 	.word	0x00000000
.L_20:


//--------------------- .nv.compat                --------------------------
	.section	.nv.compat,"",@"SHT_CUDA_COMPAT_INFO"
	.align	4
        /*0000*/ 	.byte	0x02, 0x09, 0x01, 0x00, 0x02, 0x02, 0x04, 0x00, 0x02, 0x05, 0x05, 0x00, 0x03, 0x07, 0x01, 0x01
        /*0010*/ 	.byte	0x02, 0x03, 0x01, 0x00, 0x02, 0x06, 0x01, 0x00, 0x04, 0x0b, 0x08, 0x00, 0x00, 0x00, 0x00, 0x00
        /*0020*/ 	.byte	0x00, 0x00, 0x00, 0x00


//--------------------- .nv.info._ZN7cutlass13device_kernelINS_4gemm6kernel13GemmUniversalIN4cute5tupleIJiiiiEEENS1_10collective13CollectiveMmaINS1_39MainloopSm90TmaGmmaRmemAWarpSpecializedILi2ENS5_IJNS4_1CILi1EEESB_SB_EEENS1_32KernelTmaWarpSpecializedPingpongEEENS5_IJNSA_ILi64EEENSA_ILi256EEESF_EEENS_10tfloat32_tENS5_IJSB_llEEESI_NS5_IJlSB_lEEENS4_8TiledMMAINS4_8MMA_AtomIJNS4_4SM904GMMA30MMA_64x256x8_F32TF32TF32_RS_TNILNSO_7ScaleInE1ELSQ_1EEEEEENS4_6LayoutISC_NS5_IJNSA_ILi0EEESU_SU_EEEEENS5_IJNS4_10UnderscoreESX_SX_EEEEENS4_13SM90_TMA_LOADENS4_14ComposedLayoutINS4_7SwizzleILi1ELi4ELi3EEENS4_18smem_ptr_flag_bitsILi32EEENST_INS5_IJNSA_ILi8EEES16_EEENS5_IJSB_S16_EEEEEEENS4_9Copy_AtomIJNS4_39AutoVectorizingCopyWithAssumedAlignmentILi128EEESI_EEENS4_8identityES10_NS11_INS12_ILi3ELi4ELi3EEES15_NST_INS5_IJS16_NSA_ILi32EEEEEENS5_IJS1H_SB_EEEEEEEvS1F_EENS_8epilogue10collective6detail29Sm90TmaWarpSpecializedAdapterINS1O_15DefaultEpilogueISI_SK_SK_NS1N_6thread17LinearCombinationISI_Li1EffLNS1S_9ScaleType4KindE0ELNS_15FloatRoundStyleE2ESI_EENS1_15EpilogueDefaultEEEEEvvEEEEvNT_6ParamsE --------------------------
	.section	.nv.info._ZN7cutlass13device_kernelINS_4gemm6kernel13GemmUniversalIN4cute5tupleIJiiiiEEENS1_10collective13CollectiveMmaINS1_39MainloopSm90TmaGmmaRmemAWarpSpecializedILi2ENS5_IJNS4_1CILi1EEESB_SB_EEENS1_32KernelTmaWarpSpecializedPingpongEEENS5_IJNSA_ILi64EEENSA_ILi256EEESF_EEENS_10tfloat32_tENS5_IJSB_llEEESI_NS5_IJlSB_lEEENS4_8TiledMMAINS4_8MMA_AtomIJNS4_4SM904GMMA30MMA_64x256x8_F32TF32TF32_RS_TNILNSO_7ScaleInE1ELSQ_1EEEEEENS4_6LayoutISC_NS5_IJNSA_ILi0EEESU_SU_EEEEENS5_IJNS4_10UnderscoreESX_SX_EEEEENS4_13SM90_TMA_LOADENS4_14ComposedLayoutINS4_7SwizzleILi1ELi4ELi3EEENS4_18smem_ptr_flag_bitsILi32EEENST_INS5_IJNSA_ILi8EEES16_EEENS5_IJSB_S16_EEEEEEENS4_9Copy_AtomIJNS4_39AutoVectorizingCopyWithAssumedAlignmentILi128EEESI_EEENS4_8identityES10_NS11_INS12_ILi3ELi4ELi3EEES15_NST_INS5_IJS16_NSA_ILi32EEEEEENS5_IJS1H_SB_EEEEEEEvS1F_EENS_8epilogue10collective6detail29Sm90TmaWarpSpecializedAdapterINS1O_15DefaultEpilogueISI_SK_SK_NS1N_6thread17LinearCombinationISI_Li1EffLNS1S_9ScaleType4KindE0ELNS_15FloatRoundStyleE2ESI_EENS1_15EpilogueDefaultEEEEEvvEEEEvNT_6ParamsE,"",@"SHT_CUDA_INFO"
	.sectionflags	@""
	.align	4


	//----- nvinfo : EIATTR_CUDA_API_VERSION
	.align		4
        /*0000*/ 	.byte	0x04, 0x37
        /*0002*/ 	.short	(.L_22 - .L_21)
.L_21:
        /*0004*/ 	.word	0x00000082


	//----- nvinfo : EIATTR_KPARAM_INFO
	.align		4
.L_22:
        /*0008*/ 	.byte	0x04, 0x17
        /*000a*/ 	.short	(.L_24 - .L_23)
.L_23:
        /*000c*/ 	.word	0x00000000
        /*0010*/ 	.short	0x0000
        /*0012*/ 	.short	0x0070
        /*0014*/ 	.byte	0x00, 0xf0, 0x01, 0x10


	//----- nvinfo : EIATTR_SPARSE_MMA_MASK
	.align		4
.L_24:
        /*0018*/ 	.byte	0x03, 0x50
        /*001a*/ 	.short	0x0000


	//----- nvinfo : EIATTR_MAXREG_COUNT
	.align		4
        /*001c*/ 	.byte	0x03, 0x1b
        /*001e*/ 	.short	0x00a8


	//----- nvinfo : EIATTR_NUM_BARRIERS
	.align		4
        /*0020*/ 	.byte	0x02, 0x4c
        /*0022*/ 	.byte	0x01
	.zero		1


	//----- nvinfo : EIATTR_EXTERNS
	.align		4
        /*0024*/ 	.byte	0x04, 0x0f
        /*0026*/ 	.short	(.L_26 - .L_25)


	//   ....[0]....
	.align		4
.L_25:
        /*0028*/ 	.word	index@(__assertfail)


	//----- nvinfo : EIATTR_MERCURY_ISA_VERSION
	.align		4
.L_26:
        /*002c*/ 	.byte	0x03, 0x5f
        /*002e*/ 	.short	0x0101


	//----- nvinfo : EIATTR_INT_WARP_WIDE_INSTR_OFFSETS
	.align		4
        /*0030*/ 	.byte	0x04, 0x31
        /*0032*/ 	.short	(.L_28 - .L_27)


	//   ....[0]....
.L_27:
        /*0034*/ 	.word	0x00000450


	//   ....[1]....
        /*0038*/ 	.word	0x00000460


	//   ....[2]....
        /*003c*/ 	.word	0x000004d0


	//   ....[3]....
        /*0040*/ 	.word	0x000004e0


	//   ....[4]....
        /*0044*/ 	.word	0x000004f0


	//   ....[5]....
        /*0048*/ 	.word	0x00000510


	//   ....[6]....
        /*004c*/ 	.word	0x00000570


	//   ....[7]....
        /*0050*/ 	.word	0x00000590


	//----- nvinfo : EIATTR_COOP_GROUP_MASK_REGIDS
	.align		4
.L_28:
        /*0054*/ 	.byte	0x04, 0x29
        /*0056*/ 	.short	(.L_30 - .L_29)


	//   ....[0]....
.L_29:
        /*0058*/ 	.word	0xffffffff


	//   ....[1]....
        /*005c*/ 	.word	0xffffffff


	//   ....[2]....
        /*0060*/ 	.word	0xffffffff


	//   ....[3]....
        /*0064*/ 	.word	0xffffffff


	//   ....[4]....
        /*0068*/ 	.word	0xffffffff


	//   ....[5]....
        /*006c*/ 	.word	0xffffffff


	//   ....[6]....
        /*0070*/ 	.word	0x0500000f


	//----- nvinfo : EIATTR_COOP_GROUP_INSTR_OFFSETS
	.align		4
.L_30:
        /*0074*/ 	.byte	0x04, 0x28
        /*0076*/ 	.short	(.L_32 - .L_31)


	//   ....[0]....
.L_31:
        /*0078*/ 	.word	0x00000050


	//   ....[1]....
        /*007c*/ 	.word	0x00000080


	//   ....[2]....
        /*0080*/ 	.word	0x00000180


	//   ....[3]....
        /*0084*/ 	.word	0x00000350


	//   ....[4]....
        /*0088*/ 	.word	0x00000390


	//   ....[5]....
        /*008c*/ 	.word	0x000003d0


	//   ....[6]....
        /*0090*/ 	.word	0x0000cc00


	//----- nvinfo : EIATTR_REG_RECONFIG
	.align		4
.L_32:
        /*0094*/ 	.byte	0x01, 0x54
	.zero		2


	//----- nvinfo : EIATTR_SYSCALL_OFFSETS
	.align		4
        /*0098*/ 	.byte	0x04, 0x46
        /*009a*/ 	.short	(.L_34 - .L_33)


	//   ....[0]....
.L_33:
        /*009c*/ 	.word	0x000016d0


	//   ....[1]....
        /*00a0*/ 	.word	0x00001810


	//   ....[2]....
        /*00a4*/ 	.word	0x00001900


	//   ....[3]....
        /*00a8*/ 	.word	0x0000ba40


	//   ....[4]....
        /*00ac*/ 	.word	0x0000bb70


	//----- nvinfo : EIATTR_MBARRIER_INSTR_OFFSETS
	.align		4
.L_34:
        /*00b0*/ 	.byte	0x04, 0x39
        /*00b2*/ 	.short	(.L_36 - .L_35)


	//   ....[0]....
.L_35:
        /*00b4*/ 	.word	0x00000300
        /*00b8*/ 	.word	0x000000ff
        /*00bc*/ 	.word	0x00000000
        /*00c0*/ 	.short	0x0100
        /*00c2*/ 	.byte	0x09
	.zero		1


	//   ....[1]....
        /*00c4*/ 	.word	0x00000310
        /*00c8*/ 	.word	0x000000ff
        /*00cc*/ 	.word	0x00000010
        /*00d0*/ 	.short	0x0100
        /*00d2*/ 	.byte	0x09
	.zero		1


	//   ....[2]....
        /*00d4*/ 	.word	0x00000320
        /*00d8*/ 	.word	0x000000ff
        /*00dc*/ 	.word	0x00000008
        /*00e0*/ 	.short	0x0100
        /*00e2*/ 	.byte	0x09
	.zero		1


	//   ....[3]....
        /*00e4*/ 	.word	0x00000330
        /*00e8*/ 	.word	0x000000ff
        /*00ec*/ 	.word	0x00000018
        /*00f0*/ 	.short	0x0100
        /*00f2*/ 	.byte	0x09
	.zero		1


	//   ....[4]....
        /*00f4*/ 	.word	0x000005b0
        /*00f8*/ 	.word	0x000000ff
        /*00fc*/ 	.word	0x00000050
        /*0100*/ 	.short	0x0100
        /*0102*/ 	.byte	0x09
	.zero		1


	//   ....[5]....
        /*0104*/ 	.word	0x000005c0
        /*0108*/ 	.word	0x000000ff
        /*010c*/ 	.word	0x00000058
        /*0110*/ 	.short	0x0100
        /*0112*/ 	.byte	0x09
	.zero		1


	//   ....[6]....
        /*0114*/ 	.word	0x00000610
        /*0118*/ 	.word	0x000000ff
        /*011c*/ 	.word	0x00000030
        /*0120*/ 	.short	0x0100
        /*0122*/ 	.byte	0x0a
	.zero		1


	//   ....[7]....
        /*0124*/ 	.word	0x00000630
        /*0128*/ 	.word	0x000000ff
        /*012c*/ 	.word	0x00000038
        /*0130*/ 	.short	0x0100
        /*0132*/ 	.byte	0x0a
	.zero		1


	//   ....[8]....
        /*0134*/ 	.word	0x00000640
        /*0138*/ 	.word	0x000000ff
        /*013c*/ 	.word	0x00000040
        /*0140*/ 	.short	0x0100
        /*0142*/ 	.byte	0x0a
	.zero		1


	//   ....[9]....
        /*0144*/ 	.word	0x00000650
        /*0148*/ 	.word	0x000000ff
        /*014c*/ 	.word	0x00000048
        /*0150*/ 	.short	0x0100
        /*0152*/ 	.byte	0x0a
	.zero		1


	//   ....[10]....
        /*0154*/ 	.word	0x00001580
        /*0158*/ 	.word	0x0000009f
        /*015c*/ 	.word	0x00000000
        /*0160*/ 	.short	0x010a
        /*0162*/ 	.byte	0x33
	.zero		1


	//   ....[11]....
        /*0164*/ 	.word	0x000019b0
        /*0168*/ 	.word	0x00000003
        /*016c*/ 	.word	0x00000000
        /*0170*/ 	.short	0x010a
        /*0172*/ 	.byte	0x3f
	.zero		1


	//   ....[12]....
        /*0174*/ 	.word	0x000019f0
        /*0178*/ 	.word	0x00000003
        /*017c*/ 	.word	0x00000000
        /*0180*/ 	.short	0x010a
        /*0182*/ 	.byte	0x3f
	.zero		1


	//   ....[13]....
        /*0184*/ 	.word	0x00001b20
        /*0188*/ 	.word	0x00000004
        /*018c*/ 	.word	0x00000000
        /*0190*/ 	.short	0x010a
        /*0192*/ 	.byte	0x3f
	.zero		1


	//   ....[14]....
        /*0194*/ 	.word	0x00002100
        /*0198*/ 	.word	0x00000004
        /*019c*/ 	.word	0x00000000
        /*01a0*/ 	.short	0x010a
        /*01a2*/ 	.byte	0x3f
	.zero		1


	//   ....[15]....
        /*01a4*/ 	.word	0x000022d0
        /*01a8*/ 	.word	0x0000000a
        /*01ac*/ 	.word	0x00000000
        /*01b0*/ 	.short	0x010a
        /*01b2*/ 	.byte	0x3f
	.zero		1


	//   ....[16]....
        /*01b4*/ 	.word	0x00002490
        /*01b8*/ 	.word	0x000000ff
        /*01bc*/ 	.word	0x00000000
        /*01c0*/ 	.short	0x0101
        /*01c2*/ 	.byte	0x06
	.zero		1


	//   ....[17]....
        /*01c4*/ 	.word	0x00002900
        /*01c8*/ 	.word	0x0000000a
        /*01cc*/ 	.word	0x00000000
        /*01d0*/ 	.short	0x010a
        /*01d2*/ 	.byte	0x3f
	.zero		1


	//   ....[18]....
        /*01d4*/ 	.word	0x00002c70
        /*01d8*/ 	.word	0x000000ff
        /*01dc*/ 	.word	0x00000000
        /*01e0*/ 	.short	0x0101
        /*01e2*/ 	.byte	0x04
	.zero		1


	//   ....[19]....
        /*01e4*/ 	.word	0x00003090
        /*01e8*/ 	.word	0x00000000
        /*01ec*/ 	.word	0x00000000
        /*01f0*/ 	.short	0x0101
        /*01f2*/ 	.byte	0x32
	.zero		1


	//   ....[20]....
        /*01f4*/ 	.word	0x00003130
        /*01f8*/ 	.word	0x000000ff
        /*01fc*/ 	.word	0x00000000
        /*0200*/ 	.short	0x0101
        /*0202*/ 	.byte	0x04
	.zero		1


	//   ....[21]....
        /*0204*/ 	.word	0x000031f0
        /*0208*/ 	.word	0x0000009f
        /*020c*/ 	.word	0x00000010
        /*0210*/ 	.short	0x010a
        /*0212*/ 	.byte	0x33
	.zero		1


	//   ....[22]....
        /*0214*/ 	.word	0x0000afc0
        /*0218*/ 	.word	0x00000002
        /*021c*/ 	.word	0x00000000
        /*0220*/ 	.short	0x0101
        /*0222*/ 	.byte	0x32
	.zero		1


	//   ....[23]....
        /*0224*/ 	.word	0x0000bcb0
        /*0228*/ 	.word	0x00000006
        /*022c*/ 	.word	0x00000010
        /*0230*/ 	.short	0x010a
        /*0232*/ 	.byte	0x3f
	.zero		1


	//   ....[24]....
        /*0234*/ 	.word	0x0000c350
        /*0238*/ 	.word	0x00000002
        /*023c*/ 	.word	0x00000058
        /*0240*/ 	.short	0x0101
        /*0242*/ 	.byte	0x3f
	.zero		1


	//   ....[25]....
        /*0244*/ 	.word	0x0000ca80
        /*0248*/ 	.word	0x00000005
        /*024c*/ 	.word	0x00000000
        /*0250*/ 	.short	0x010a
        /*0252*/ 	.byte	0x3f
	.zero		1


	//   ....[26]....
        /*0254*/ 	.word	0x0000cb00
        /*0258*/ 	.word	0x00000003
        /*025c*/ 	.word	0x00000000
        /*0260*/ 	.short	0x010a
        /*0262*/ 	.byte	0x3f
	.zero		1


	//   ....[27]....
        /*0264*/ 	.word	0x0000cb70
        /*0268*/ 	.word	0x00000003
        /*026c*/ 	.word	0x00000000
        /*0270*/ 	.short	0x010a
        /*0272*/ 	.byte	0x3f
	.zero		1


	//   ....[28]....
        /*0274*/ 	.word	0x0000cc30
        /*0278*/ 	.word	0x00000003
        /*027c*/ 	.word	0x00000000
        /*0280*/ 	.short	0x010a
        /*0282*/ 	.byte	0x3f
	.zero		1


	//   ....[29]....
        /*0284*/ 	.word	0x0000cc80
        /*0288*/ 	.word	0x00000004
        /*028c*/ 	.word	0x00000000
        /*0290*/ 	.short	0x010a
        /*0292*/ 	.byte	0x3f
	.zero		1


	//   ....[30]....
        /*0294*/ 	.word	0x0000ccd0
        /*0298*/ 	.word	0x0000000a
        /*029c*/ 	.word	0x00000000
        /*02a0*/ 	.short	0x010a
        /*02a2*/ 	.byte	0x3f
	.zero		1


	//   ....[31]....
        /*02a4*/ 	.word	0x0000cd30
        /*02a8*/ 	.word	0x00000003
        /*02ac*/ 	.word	0x00000010
        /*02b0*/ 	.short	0x010a
        /*02b2*/ 	.byte	0x3f
	.zero		1


	//   ....[32]....
        /*02b4*/ 	.word	0x0000ce00
        /*02b8*/ 	.word	0x00000006
        /*02bc*/ 	.word	0x00000010
        /*02c0*/ 	.short	0x010a
        /*02c2*/ 	.byte	0x3f
	.zero		1


	//   ....[33]....
        /*02c4*/ 	.word	0x0000ced0
        /*02c8*/ 	.word	0x00000005
        /*02cc*/ 	.word	0x00000000
        /*02d0*/ 	.short	0x010a
        /*02d2*/ 	.byte	0x3f
	.zero		1


	//----- nvinfo : EIATTR_NUM_MBARRIERS
	.align		4
.L_36:
        /*02d4*/ 	.byte	0x03, 0x38
        /*02d6*/ 	.short	0x000a


	//----- nvinfo : EIATTR_EXIT_INSTR_OFFSETS
	.align		4
        /*02d8*/ 	.byte	0x04, 0x1c
        /*02da*/ 	.short	(.L_38 - .L_37)


	//   ....[0]....
.L_37:
        /*02dc*/ 	.word	0x00001210


	//   ....[1]....
        /*02e0*/ 	.word	0x00001270


	//   ....[2]....
        /*02e4*/ 	.word	0x0000b6e0


	//   ....[3]....
        /*02e8*/ 	.word	0x0000b710


	//   ....[4]....
        /*02ec*/ 	.word	0x0000cb50


	//----- nvinfo : EIATTR_MAX_THREADS
	.align		4
.L_38:
        /*02f0*/ 	.byte	0x04, 0x05
        /*02f2*/ 	.short	(.L_40 - .L_39)
.L_39:
        /*02f4*/ 	.word	0x00000180
        /*02f8*/ 	.word	0x00000001
        /*02fc*/ 	.word	0x00000001


	//----- nvinfo : EIATTR_CRS_STACK_SIZE
	.align		4
.L_40:
        /*0300*/ 	.byte	0x04, 0x1e
        /*0302*/ 	.short	(.L_42 - .L_41)
.L_41:
        /*0304*/ 	.word	0x00000000


	//----- nvinfo : EIATTR_CBANK_PARAM_SIZE
	.align		4
.L_42:
        /*0308*/ 	.byte	0x03, 0x19
        /*030a*/ 	.short	0x0470


	//----- nvinfo : EIATTR_PARAM_CBANK
	.align		4
        /*030c*/ 	.byte	0x04, 0x0a
        /*030e*/ 	.short	(.L_44 - .L_43)
	.align		4
.L_43:
        /*0310*/ 	.word	index@(.nv.constant0._ZN7cutlass13device_kernelINS_4gemm6kernel13GemmUniversalIN4cute5tupleIJiiiiEEENS1_10collective13CollectiveMmaINS1_39MainloopSm90TmaGmmaRmemAWarpSpecializedILi2ENS5_IJNS4_1CILi1EEESB_SB_EEENS1_32KernelTmaWarpSpecializedPingpongEEENS5_IJNSA_ILi64EEENSA_ILi256EEESF_EEENS_10tfloat32_tENS5_IJSB_llEEESI_NS5_IJlSB_lEEENS4_8TiledMMAINS4_8MMA_AtomIJNS4_4SM904GMMA30MMA_64x256x8_F32TF32TF32_RS_TNILNSO_7ScaleInE1ELSQ_1EEEEEENS4_6LayoutISC_NS5_IJNSA_ILi0EEESU_SU_EEEEENS5_IJNS4_10UnderscoreESX_SX_EEEEENS4_13SM90_TMA_LOADENS4_14ComposedLayoutINS4_7SwizzleILi1ELi4ELi3EEENS4_18smem_ptr_flag_bitsILi32EEENST_INS5_IJNSA_ILi8EEES16_EEENS5_IJSB_S16_EEEEEEENS4_9Copy_AtomIJNS4_39AutoVectorizingCopyWithAssumedAlignmentILi128EEESI_EEENS4_8identityES10_NS11_INS12_ILi3ELi4ELi3EEES15_NST_INS5_IJS16_NSA_ILi32EEEEEENS5_IJS1H_SB_EEEEEEEvS1F_EENS_8epilogue10collective6detail29Sm90TmaWarpSpecializedAdapterINS1O_15DefaultEpilogueISI_SK_SK_NS1N_6thread17LinearCombinationISI_Li1EffLNS1S_9ScaleType4KindE0ELNS_15FloatRoundStyleE2ESI_EENS1_15EpilogueDefaultEEEEEvvEEEEvNT_6ParamsE)
        /*0314*/ 	.short	0x0210
        /*0316*/ 	.short	0x0470


	//----- nvinfo : EIATTR_SW_WAR
	.align		4
.L_44:
        /*0318*/ 	.byte	0x04, 0x36
        /*031a*/ 	.short	(.L_46 - .L_45)
.L_45:
        /*031c*/ 	.word	0x00000008
.L_46:


//--------------------- .nv.callgraph             --------------------------
	.section	.nv.callgraph,"",@"SHT_CUDA_CALLGRAPH"
	.align	4
	.sectionentsize	8
	.align		4
        /*0000*/ 	.word	0x00000000
	.align		4
        /*0004*/ 	.word	0xffffffff
	.align		4
        /*0008*/ 	.word	index@(_ZN7cutlass13device_kernelINS_4gemm6kernel13GemmUniversalIN4cute5tupleIJiiiiEEENS1_10collective13CollectiveMmaINS1_39MainloopSm90TmaGmmaRmemAWarpSpecializedILi2ENS5_IJNS4_1CILi1EEESB_SB_EEENS1_32KernelTmaWarpSpecializedPingpongEEENS5_IJNSA_ILi64EEENSA_ILi256EEESF_EEENS_10tfloat32_tENS5_IJSB_llEEESI_NS5_IJlSB_lEEENS4_8TiledMMAINS4_8MMA_AtomIJNS4_4SM904GMMA30MMA_64x256x8_F32TF32TF32_RS_TNILNSO_7ScaleInE1ELSQ_1EEEEEENS4_6LayoutISC_NS5_IJNSA_ILi0EEESU_SU_EEEEENS5_IJNS4_10UnderscoreESX_SX_EEEEENS4_13SM90_TMA_LOADENS4_14ComposedLayoutINS4_7SwizzleILi1ELi4ELi3EEENS4_18smem_ptr_flag_bitsILi32EEENST_INS5_IJNSA_ILi8EEES16_EEENS5_IJSB_S16_EEEEEEENS4_9Copy_AtomIJNS4_39AutoVectorizingCopyWithAssumedAlignmentILi128EEESI_EEENS4_8identityES10_NS11_INS12_ILi3ELi4ELi3EEES15_NST_INS5_IJS16_NSA_ILi32EEEEEENS5_IJS1H_SB_EEEEEEEvS1F_EENS_8epilogue10collective6detail29Sm90TmaWarpSpecializedAdapterINS1O_15DefaultEpilogueISI_SK_SK_NS1N_6thread17LinearCombinationISI_Li1EffLNS1S_9ScaleType4KindE0ELNS_15FloatRoundStyleE2ESI_EENS1_15EpilogueDefaultEEEEEvvEEEEvNT_6ParamsE)
	.align		4
        /*000c*/ 	.word	index@(__assertfail)
	.align		4
        /*0010*/ 	.word	0x00000000
	.align		4
        /*0014*/ 	.word	0xfffffffe
	.align		4
        /*0018*/ 	.word	0x00000000
	.align		4
        /*001c*/ 	.word	0xfffffffd
	.align		4
        /*0020*/ 	.word	0x00000000
	.align		4
        /*0024*/ 	.word	0xfffffffc


//--------------------- .nv.constant4             --------------------------
	.section	.nv.constant4,"a",@progbits
	.align	8
	.align		8
.nv.constant4:
        /*0000*/ 	.dword	__assertfail
	.align		8
        /*0008*/ 	.dword	__unnamed_1
	.align		8
        /*0010*/ 	.dword	__unnamed_2
	.align		8
        /*0018*/ 	.dword	_ZN40_INTERNAL_c4aeee17_4_k_cu_871fb843_299644cuda3std3__45__cpo5beginE
	.align		8
        /*0020*/ 	.dword	_ZN40_INTERNAL_c4aeee17_4_k_cu_871fb843_299644cuda3std3__45__cpo3endE
	.align		8
        /*0028*/ 	.dword	_ZN40_INTERNAL_c4aeee17_4_k_cu_871fb843_299644cuda3std3__45__cpo6cbeginE
	.align		8
        /*0030*/ 	.dword	_ZN40_INTERNAL_c4aeee17_4_k_cu_871fb843_299644cuda3std3__45__cpo4cendE
	.align		8
        /*0038*/ 	.dword	_ZN40_INTERNAL_c4aeee17_4_k_cu_871fb843_299644cuda3std3__442_GLOBAL__N__c4aeee17_4_k_cu_871fb843_299646ignoreE
	.align		8
        /*0040*/ 	.dword	_ZN40_INTERNAL_c4aeee17_4_k_cu_871fb843_299644cuda3std3__419piecewise_constructE
	.align		8
        /*0048*/ 	.dword	_ZN40_INTERNAL_c4aeee17_4_k_cu_871fb843_299644cuda3std3__48in_placeE
	.align		8
        /*0050*/ 	.dword	_ZN40_INTERNAL_c4aeee17_4_k_cu_871fb843_299644cuda3std6ranges3__45__cpo4swapE
	.align		8
        /*0058*/ 	.dword	_ZN40_INTERNAL_c4aeee17_4_k_cu_871fb843_299644cuda3std6ranges3__45__cpo9iter_moveE
	.align		8
        /*0060*/ 	.dword	_ZN40_INTERNAL_c4aeee17_4_k_cu_871fb843_299644cute7productE
	.align		8
        /*0068*/ 	.dword	_ZN40_INTERNAL_c4aeee17_4_k_cu_871fb843_299644cute1_E
	.align		8
        /*0070*/ 	.dword	$str$24
	.align		8
        /*0078*/ 	.dword	$str$25


//--------------------- .text._ZN7cutlass13device_kernelINS_4gemm6kernel13GemmUniversalIN4cute5tupleIJiiiiEEENS1_10collective13CollectiveMmaINS1_39MainloopSm90TmaGmmaRmemAWarpSpecializedILi2ENS5_IJNS4_1CILi1EEESB_SB_EEENS1_32KernelTmaWarpSpecializedPingpongEEENS5_IJNSA_ILi64EEENSA_ILi256EEESF_EEENS_10tfloat32_tENS5_IJSB_llEEESI_NS5_IJlSB_lEEENS4_8TiledMMAINS4_8MMA_AtomIJNS4_4SM904GMMA30MMA_64x256x8_F32TF32TF32_RS_TNILNSO_7ScaleInE1ELSQ_1EEEEEENS4_6LayoutISC_NS5_IJNSA_ILi0EEESU_SU_EEEEENS5_IJNS4_10UnderscoreESX_SX_EEEEENS4_13SM90_TMA_LOADENS4_14ComposedLayoutINS4_7SwizzleILi1ELi4ELi3EEENS4_18smem_ptr_flag_bitsILi32EEENST_INS5_IJNSA_ILi8EEES16_EEENS5_IJSB_S16_EEEEEEENS4_9Copy_AtomIJNS4_39AutoVectorizingCopyWithAssumedAlignmentILi128EEESI_EEENS4_8identityES10_NS11_INS12_ILi3ELi4ELi3EEES15_NST_INS5_IJS16_NSA_ILi32EEEEEENS5_IJS1H_SB_EEEEEEEvS1F_EENS_8epilogue10collective6detail29Sm90TmaWarpSpecializedAdapterINS1O_15DefaultEpilogueISI_SK_SK_NS1N_6thread17LinearCombinationISI_Li1EffLNS1S_9ScaleType4KindE0ELNS_15FloatRoundStyleE2ESI_EENS1_15EpilogueDefaultEEEEEvvEEEEvNT_6ParamsE --------------------------
	.section	.text._ZN7cutlass13device_kernelINS_4gemm6kernel13GemmUniversalIN4cute5tupleIJiiiiEEENS1_10collective13CollectiveMmaINS1_39MainloopSm90TmaGmmaRmemAWarpSpecializedILi2ENS5_IJNS4_1CILi1EEESB_SB_EEENS1_32KernelTmaWarpSpecializedPingpongEEENS5_IJNSA_ILi64EEENSA_ILi256EEESF_EEENS_10tfloat32_tENS5_IJSB_llEEESI_NS5_IJlSB_lEEENS4_8TiledMMAINS4_8MMA_AtomIJNS4_4SM904GMMA30MMA_64x256x8_F32TF32TF32_RS_TNILNSO_7ScaleInE1ELSQ_1EEEEEENS4_6LayoutISC_NS5_IJNSA_ILi0EEESU_SU_EEEEENS5_IJNS4_10UnderscoreESX_SX_EEEEENS4_13SM90_TMA_LOADENS4_14ComposedLayoutINS4_7SwizzleILi1ELi4ELi3EEENS4_18smem_ptr_flag_bitsILi32EEENST_INS5_IJNSA_ILi8EEES16_EEENS5_IJSB_S16_EEEEEEENS4_9Copy_AtomIJNS4_39AutoVectorizingCopyWithAssumedAlignmentILi128EEESI_EEENS4_8identityES10_NS11_INS12_ILi3ELi4ELi3EEES15_NST_INS5_IJS16_NSA_ILi32EEEEEENS5_IJS1H_SB_EEEEEEEvS1F_EENS_8epilogue10collective6detail29Sm90TmaWarpSpecializedAdapterINS1O_15DefaultEpilogueISI_SK_SK_NS1N_6thread17LinearCombinationISI_Li1EffLNS1S_9ScaleType4KindE0ELNS_15FloatRoundStyleE2ESI_EENS1_15EpilogueDefaultEEEEEvvEEEEvNT_6ParamsE,"ax",@progbits
	.align	128
.text._ZN7cutlass13device_kernelINS_4gemm6kernel13GemmUniversalIN4cute5tupleIJiiiiEEENS1_10collective13CollectiveMmaINS1_39MainloopSm90TmaGmmaRmemAWarpSpecializedILi2ENS5_IJNS4_1CILi1EEESB_SB_EEENS1_32KernelTmaWarpSpecializedPingpongEEENS5_IJNSA_ILi64EEENSA_ILi256EEESF_EEENS_10tfloat32_tENS5_IJSB_llEEESI_NS5_IJlSB_lEEENS4_8TiledMMAINS4_8MMA_AtomIJNS4_4SM904GMMA30MMA_64x256x8_F32TF32TF32_RS_TNILNSO_7ScaleInE1ELSQ_1EEEEEENS4_6LayoutISC_NS5_IJNSA_ILi0EEESU_SU_EEEEENS5_IJNS4_10UnderscoreESX_SX_EEEEENS4_13SM90_TMA_LOADENS4_14ComposedLayoutINS4_7SwizzleILi1ELi4ELi3EEENS4_18smem_ptr_flag_bitsILi32EEENST_INS5_IJNSA_ILi8EEES16_EEENS5_IJSB_S16_EEEEEEENS4_9Copy_AtomIJNS4_39AutoVectorizingCopyWithAssumedAlignmentILi128EEESI_EEENS4_8identityES10_NS11_INS12_ILi3ELi4ELi3EEES15_NST_INS5_IJS16_NSA_ILi32EEEEEENS5_IJS1H_SB_EEEEEEEvS1F_EENS_8epilogue10collective6detail29Sm90TmaWarpSpecializedAdapterINS1O_15DefaultEpilogueISI_SK_SK_NS1N_6thread17LinearCombinationISI_Li1EffLNS1S_9ScaleType4KindE0ELNS_15FloatRoundStyleE2ESI_EENS1_15EpilogueDefaultEEEEEvvEEEEvNT_6ParamsE:
        .type           _ZN7cutlass13device_kernelINS_4gemm6kernel13GemmUniversalIN4cute5tupleIJiiiiEEENS1_10collective13CollectiveMmaINS1_39MainloopSm90TmaGmmaRmemAWarpSpecializedILi2ENS5_IJNS4_1CILi1EEESB_SB_EEENS1_32KernelTmaWarpSpecializedPingpongEEENS5_IJNSA_ILi64EEENSA_ILi256EEESF_EEENS_10tfloat32_tENS5_IJSB_llEEESI_NS5_IJlSB_lEEENS4_8TiledMMAINS4_8MMA_AtomIJNS4_4SM904GMMA30MMA_64x256x8_F32TF32TF32_RS_TNILNSO_7ScaleInE1ELSQ_1EEEEEENS4_6LayoutISC_NS5_IJNSA_ILi0EEESU_SU_EEEEENS5_IJNS4_10UnderscoreESX_SX_EEEEENS4_13SM90_TMA_LOADENS4_14ComposedLayoutINS4_7SwizzleILi1ELi4ELi3EEENS4_18smem_ptr_flag_bitsILi32EEENST_INS5_IJNSA_ILi8EEES16_EEENS5_IJSB_S16_EEEEEEENS4_9Copy_AtomIJNS4_39AutoVectorizingCopyWithAssumedAlignmentILi128EEESI_EEENS4_8identityES10_NS11_INS12_ILi3ELi4ELi3EEES15_NST_INS5_IJS16_NSA_ILi32EEEEEENS5_IJS1H_SB_EEEEEEEvS1F_EENS_8epilogue10collective6detail29Sm90TmaWarpSpecializedAdapterINS1O_15DefaultEpilogueISI_SK_SK_NS1N_6thread17LinearCombinationISI_Li1EffLNS1S_9ScaleType4KindE0ELNS_15FloatRoundStyleE2ESI_EENS1_15EpilogueDefaultEEEEEvvEEEEvNT_6ParamsE,@function
        .size           _ZN7cutlass13device_kernelINS_4gemm6kernel13GemmUniversalIN4cute5tupleIJiiiiEEENS1_10collective13CollectiveMmaINS1_39MainloopSm90TmaGmmaRmemAWarpSpecializedILi2ENS5_IJNS4_1CILi1EEESB_SB_EEENS1_32KernelTmaWarpSpecializedPingpongEEENS5_IJNSA_ILi64EEENSA_ILi256EEESF_EEENS_10tfloat32_tENS5_IJSB_llEEESI_NS5_IJlSB_lEEENS4_8TiledMMAINS4_8MMA_AtomIJNS4_4SM904GMMA30MMA_64x256x8_F32TF32TF32_RS_TNILNSO_7ScaleInE1ELSQ_1EEEEEENS4_6LayoutISC_NS5_IJNSA_ILi0EEESU_SU_EEEEENS5_IJNS4_10UnderscoreESX_SX_EEEEENS4_13SM90_TMA_LOADENS4_14ComposedLayoutINS4_7SwizzleILi1ELi4ELi3EEENS4_18smem_ptr_flag_bitsILi32EEENST_INS5_IJNSA_ILi8EEES16_EEENS5_IJSB_S16_EEEEEEENS4_9Copy_AtomIJNS4_39AutoVectorizingCopyWithAssumedAlignmentILi128EEESI_EEENS4_8identityES10_NS11_INS12_ILi3ELi4ELi3EEES15_NST_INS5_IJS16_NSA_ILi32EEEEEENS5_IJS1H_SB_EEEEEEEvS1F_EENS_8epilogue10collective6detail29Sm90TmaWarpSpecializedAdapterINS1O_15DefaultEpilogueISI_SK_SK_NS1N_6thread17LinearCombinationISI_Li1EffLNS1S_9ScaleType4KindE0ELNS_15FloatRoundStyleE2ESI_EENS1_15EpilogueDefaultEEEEEvvEEEEvNT_6ParamsE,(.L_x_335 - _ZN7cutlass13device_kernelINS_4gemm6kernel13GemmUniversalIN4cute5tupleIJiiiiEEENS1_10collective13CollectiveMmaINS1_39MainloopSm90TmaGmmaRmemAWarpSpecializedILi2ENS5_IJNS4_1CILi1EEESB_SB_EEENS1_32KernelTmaWarpSpecializedPingpongEEENS5_IJNSA_ILi64EEENSA_ILi256EEESF_EEENS_10tfloat32_tENS5_IJSB_llEEESI_NS5_IJlSB_lEEENS4_8TiledMMAINS4_8MMA_AtomIJNS4_4SM904GMMA30MMA_64x256x8_F32TF32TF32_RS_TNILNSO_7ScaleInE1ELSQ_1EEEEEENS4_6LayoutISC_NS5_IJNSA_ILi0EEESU_SU_EEEEENS5_IJNS4_10UnderscoreESX_SX_EEEEENS4_13SM90_TMA_LOADENS4_14ComposedLayoutINS4_7SwizzleILi1ELi4ELi3EEENS4_18smem_ptr_flag_bitsILi32EEENST_INS5_IJNSA_ILi8EEES16_EEENS5_IJSB_S16_EEEEEEENS4_9Copy_AtomIJNS4_39AutoVectorizingCopyWithAssumedAlignmentILi128EEESI_EEENS4_8identityES10_NS11_INS12_ILi3ELi4ELi3EEES15_NST_INS5_IJS16_NSA_ILi32EEEEEENS5_IJS1H_SB_EEEEEEEvS1F_EENS_8epilogue10collective6detail29Sm90TmaWarpSpecializedAdapterINS1O_15DefaultEpilogueISI_SK_SK_NS1N_6thread17LinearCombinationISI_Li1EffLNS1S_9ScaleType4KindE0ELNS_15FloatRoundStyleE2ESI_EENS1_15EpilogueDefaultEEEEEvvEEEEvNT_6ParamsE)
        .other          _ZN7cutlass13device_kernelINS_4gemm6kernel13GemmUniversalIN4cute5tupleIJiiiiEEENS1_10collective13CollectiveMmaINS1_39MainloopSm90TmaGmmaRmemAWarpSpecializedILi2ENS5_IJNS4_1CILi1EEESB_SB_EEENS1_32KernelTmaWarpSpecializedPingpongEEENS5_IJNSA_ILi64EEENSA_ILi256EEESF_EEENS_10tfloat32_tENS5_IJSB_llEEESI_NS5_IJlSB_lEEENS4_8TiledMMAINS4_8MMA_AtomIJNS4_4SM904GMMA30MMA_64x256x8_F32TF32TF32_RS_TNILNSO_7ScaleInE1ELSQ_1EEEEEENS4_6LayoutISC_NS5_IJNSA_ILi0EEESU_SU_EEEEENS5_IJNS4_10UnderscoreESX_SX_EEEEENS4_13SM90_TMA_LOADENS4_14ComposedLayoutINS4_7SwizzleILi1ELi4ELi3EEENS4_18smem_ptr_flag_bitsILi32EEENST_INS5_IJNSA_ILi8EEES16_EEENS5_IJSB_S16_EEEEEEENS4_9Copy_AtomIJNS4_39AutoVectorizingCopyWithAssumedAlignmentILi128EEESI_EEENS4_8identityES10_NS11_INS12_ILi3ELi4ELi3EEES15_NST_INS5_IJS16_NSA_ILi32EEEEEENS5_IJS1H_SB_EEEEEEEvS1F_EENS_8epilogue10collective6detail29Sm90TmaWarpSpecializedAdapterINS1O_15DefaultEpilogueISI_SK_SK_NS1N_6thread17LinearCombinationISI_Li1EffLNS1S_9ScaleType4KindE0ELNS_15FloatRoundStyleE2ESI_EENS1_15EpilogueDefaultEEEEEvvEEEEvNT_6ParamsE,@"STO_CUDA_ENTRY STV_DEFAULT"
_ZN7cutlass13device_kernelINS_4gemm6kernel13GemmUniversalIN4cute5tupleIJiiiiEEENS1_10collective13CollectiveMmaINS1_39MainloopSm90TmaGmmaRmemAWarpSpecializedILi2ENS5_IJNS4_1CILi1EEESB_SB_EEENS1_32KernelTmaWarpSpecializedPingpongEEENS5_IJNSA_ILi64EEENSA_ILi256EEESF_EEENS_10tfloat32_tENS5_IJSB_llEEESI_NS5_IJlSB_lEEENS4_8TiledMMAINS4_8MMA_AtomIJNS4_4SM904GMMA30MMA_64x256x8_F32TF32TF32_RS_TNILNSO_7ScaleInE1ELSQ_1EEEEEENS4_6LayoutISC_NS5_IJNSA_ILi0EEESU_SU_EEEEENS5_IJNS4_10UnderscoreESX_SX_EEEEENS4_13SM90_TMA_LOADENS4_14ComposedLayoutINS4_7SwizzleILi1ELi4ELi3EEENS4_18smem_ptr_flag_bitsILi32EEENST_INS5_IJNSA_ILi8EEES16_EEENS5_IJSB_S16_EEEEEEENS4_9Copy_AtomIJNS4_39AutoVectorizingCopyWithAssumedAlignmentILi128EEESI_EEENS4_8identityES10_NS11_INS12_ILi3ELi4ELi3EEES15_NST_INS5_IJS16_NSA_ILi32EEEEEENS5_IJS1H_SB_EEEEEEEvS1F_EENS_8epilogue10collective6detail29Sm90TmaWarpSpecializedAdapterINS1O_15DefaultEpilogueISI_SK_SK_NS1N_6thread17LinearCombinationISI_Li1EffLNS1S_9ScaleType4KindE0ELNS_15FloatRoundStyleE2ESI_EENS1_15EpilogueDefaultEEEEEvvEEEEvNT_6ParamsE:
[----:B------:R-:W0:Y:S01]  /*0000*/  LDC R1, c[0x0][0x28] ;  /* 0x00000a00ff017b82 */ /* 0x000e220000000800 */
[----:B------:R-:W1:Y:S01]  /*0010*/  S2R R0, SR_TID.X ;  /* 0x0000000000007919 */ /* 0x000e620000002100 */
[----:B------:R-:W-:Y:S01]  /*0020*/  ELECT P0, URZ, PT ;  /* 0x00000000003f782f */ /* 0x000fe20003800000 */
[----:B------:R-:W-:Y:S01]  /*0030*/  BSSY B0, `(.L_x_0) ;  /* 0x0000014000007945 */ /* 0x000fe20003800000 */
[----:B-1----:R-:W-:-:S05]  /*0040*/  SHF.R.U32.HI R2, RZ, 0x5, R0 ;  /* 0x00000005ff027819 */ /* 0x002fca0000011600 */
[----:B------:R-:W1:Y:S02]  /*0050*/  SHFL.IDX PT, R3, R2, RZ, 0x1f ;  /* 0x00001fff02037589 */ /* 0x000e6400000e0000 */
[----:B-1----:R-:W-:Y:S02]  /*0060*/  R2UR UR8, R3 ;  /* 0x00000000030872ca */ /* 0x002fe400000e0000 */
[----:B------:R-:W-:-:S05]  /*0070*/  SHF.R.U32.HI R3, RZ, 0x7, R0 ;  /* 0x00000007ff037819 */ /* 0x000fca0000011600 */
[----:B------:R1:W2:Y:S06]  /*0080*/  SHFL.IDX PT, R4, R3, RZ, 0x1f ;  /* 0x00001fff03047589 */ /* 0x0002ac00000e0000 */
[----:B------:R-:W-:Y:S02]  /*0090*/  USHF.R.S32.HI UR4, URZ, 0x1f, UR8 ;  /* 0x0000001f3f047899 */ /* 0x000fe40008011408 */
[----:B------:R-:W-:Y:S02]  /*00a0*/  ISETP.NE.OR P0, PT, RZ, UR8, !P0 ;  /* 0x00000008ff007c0c */ /* 0x000fe4000c705670 */
[----:B------:R-:W-:-:S04]  /*00b0*/  ULEA.HI UR4, UR4, UR8, URZ, 0x2 ;  /* 0x0000000804047291 */ /* 0x000fc8000f8f103f */
[----:B------:R-:W-:-:S04]  /*00c0*/  ULOP3.LUT UR4, UR4, 0xfffffffc, URZ, 0xc0, !UPT ;  /* 0xfffffffc04047892 */ /* 0x000fc8000f8ec03f */
[----:B------:R-:W-:-:S03]  /*00d0*/  UIADD3 UR8, UR8, -UR4, URZ ;  /* 0x8000000408087290 */ /* 0x000fc6000fffe03f */
[----:B01----:R-:W-:Y:S09]  /*00e0*/  @P0 BRA `(.L_x_1) ;  /* 0x0000000000200947 */ /* 0x003ff20003800000 */
[----:B------:R-:W-:Y:S02]  /*00f0*/  ULDC.64 UR4, c[0x0][0x198] ;  /* 0x0000660000047ab9 */ /* 0x000fe40000000a00 */
[----:B------:R-:W-:Y:S02]  /*0100*/  UIADD3 UR6, UP0, UR4, 0xf0, URZ ;  /* 0x000000f004067890 */ /* 0x000fe4000ff1e03f */
[----:B------:R-:W-:Y:S02]  /*0110*/  UIADD3 UR4, UP1, UR4, 0x1f0, URZ ;  /* 0x000001f004047890 */ /* 0x000fe4000ff3e03f */
[----:B------:R-:W-:Y:S02]  /*0120*/  UIADD3.X UR7, URZ, UR5, URZ, UP0, !UPT ;  /* 0x000000053f077290 */ /* 0x000fe400087fe43f */
[----:B------:R-:W-:-:S07]  /*0130*/  UIADD3.X UR5, URZ, UR5, URZ, UP1, !UPT ;  /* 0x000000053f057290 */ /* 0x000fce0008ffe43f */
[----:B------:R0:W-:Y:S02]  /*0140*/  UTMACCTL.PF [UR6] ;  /* 0x00000000060079b9 */ /* 0x0001e40008040000 */
[----:B------:R0:W-:Y:S02]  /*0150*/  UTMACCTL.PF [UR4] ;  /* 0x00000000040079b9 */ /* 0x0001e40008040000 */
[----:B0-----:R-:W-:Y:S01]  /*0160*/  NOP ;  /* 0x0000000000007918 */ /* 0x001fe20000000000 */
.L_x_1:
[----:B------:R-:W-:Y:S05]  /*0170*/  BSYNC B0 ;  /* 0x0000000000007941 */ /* 0x000fea0003800000 */
.L_x_0:
[----:B------:R-:W0:Y:S01]  /*0180*/  SHFL.IDX PT, R5, R2, RZ, 0x1f ;  /* 0x00001fff02057589 */ /* 0x000e2200000e0000 */
[----:B--2---:R-:W-:Y:S01]  /*0190*/  R2UR UR16, R4 ;  /* 0x00000000041072ca */ /* 0x004fe200000e0000 */
[----:B------:R-:W-:-:S04]  /*01a0*/  UISETP.NE.AND UP0, UPT, UR8, 0x3, UPT ;  /* 0x000000030800788c */ /* 0x000fc8000bf05270 */
[----:B------:R-:W-:-:S08]  /*01b0*/  UISETP.EQ.OR UP0, UPT, UR8, URZ, !UP0 ;  /* 0x0000003f0800728c */ /* 0x000fd0000c702670 */
[----:B------:R-:W-:Y:S02]  /*01c0*/  UIADD3 UR18, UR16, -0x1, URZ ;  /* 0xffffffff10127890 */ /* 0x000fe4000fffe03f */
[----:B------:R-:W-:Y:S02]  /*01d0*/  UISETP.EQ.AND UP0, UPT, UR16, URZ, UP0 ;  /* 0x0000003f1000728c */ /* 0x000fe40008702270 */
[----:B------:R-:W-:Y:S02]  /*01e0*/  UISETP.GE.U32.AND UP1, UPT, UR18, 0x2, UPT ;  /* 0x000000021200788c */ /* 0x000fe4000bf26070 */
[----:B------:R-:W-:Y:S01]  /*01f0*/  USEL UR39, URZ, 0x1, !UP0 ;  /* 0x000000013f277887 */ /* 0x000fe2000c000000 */
[----:B0-----:R-:W-:-:S03]  /*0200*/  ISETP.NE.AND P0, PT, R5, RZ, PT ;  /* 0x000000ff0500720c */ /* 0x001fc60003f05270 */
[----:B------:R-:W-:-:S10]  /*0210*/  USEL UR39, UR39, 0x2, UP1 ;  /* 0x0000000227277887 */ /* 0x000fd40008800000 */
[----:B------:R-:W-:Y:S05]  /*0220*/  @P0 BRA `(.L_x_2) ;  /* 0x0000000000480947 */ /* 0x000fea0003800000 */
[----:B------:R-:W0:Y:S01]  /*0230*/  S2UR UR9, SR_CgaCtaId ;  /* 0x00000000000979c3 */ /* 0x000e220000008800 */
[----:B------:R-:W-:Y:S01]  /*0240*/  UMOV UR4, 0x400 ;  /* 0x0000040000047882 */ /* 0x000fe20000000000 */
[----:B------:R-:W-:Y:S01]  /*0250*/  UMOV UR5, 0x1 ;  /* 0x0000000100057882 */ /* 0x000fe20000000000 */
[----:B------:R-:W-:Y:S01]  /*0260*/  UMOV UR6, 0x80 ;  /* 0x0000008000067882 */ /* 0x000fe20000000000 */
[----:B------:R-:W-:Y:S01]  /*0270*/  ELECT P0, URZ, PT ;  /* 0x00000000003f782f */ /* 0x000fe20003800000 */
[----:B------:R-:W-:-:S04]  /*0280*/  UIADD3 UR6, -UR6, 0x100000, URZ ;  /* 0x0010000006067890 */ /* 0x000fc8000fffe13f */
[----:B------:R-:W-:Y:S02]  /*0290*/  USHF.L.U32 UR7, UR6, 0xb, URZ ;  /* 0x0000000b06077899 */ /* 0x000fe4000800063f */
[----:B------:R-:W-:Y:S02]  /*02a0*/  USHF.L.U32 UR6, UR6, 0x1, URZ ;  /* 0x0000000106067899 */ /* 0x000fe4000800063f */
[----:B0-----:R-:W-:Y:S02]  /*02b0*/  ULEA UR9, UR9, UR4, 0x18 ;  /* 0x0000000409097291 */ /* 0x001fe4000f8ec03f */
[----:B------:R-:W-:-:S04]  /*02c0*/  UIADD3 UR4, -UR5, 0x100000, URZ ;  /* 0x0010000005047890 */ /* 0x000fc8000fffe13f */
[----:B------:R-:W-:Y:S02]  /*02d0*/  USHF.L.U32 UR5, UR4, 0xb, URZ ;  /* 0x0000000b04057899 */ /* 0x000fe4000800063f */
[----:B------:R-:W-:Y:S01]  /*02e0*/  USHF.L.U32 UR4, UR4, 0x1, URZ ;  /* 0x0000000104047899 */ /* 0x000fe2000800063f */
[----:B------:R-:W0:Y:S11]  /*02f0*/  FENCE.VIEW.ASYNC.S ;  /* 0x00000000000073c6 */ /* 0x000e360000000000 */
[----:B0-----:R0:W1:Y:S01]  /*0300*/  SYNCS.EXCH.64 URZ, [UR9], UR4 ;  /* 0x00000004093f75b2 */ /* 0x0010620008000100 */
[----:B------:R0:W2:Y:S01]  /*0310*/  SYNCS.EXCH.64 URZ, [UR9+0x10], UR6 ;  /* 0x00001006093f75b2 */ /* 0x0000a20008000100 */
[----:B------:R0:W3:Y:S01]  /*0320*/  SYNCS.EXCH.64 URZ, [UR9+0x8], UR4 ;  /* 0x00000804093f75b2 */ /* 0x0000e20008000100 */
[----:B------:R0:W4:Y:S01]  /*0330*/  SYNCS.EXCH.64 URZ, [UR9+0x18], UR6 ;  /* 0x00001806093f75b2 */ /* 0x0001220008000100 */
[----:B------:R-:W-:Y:S01]  /*0340*/  NOP ;  /* 0x0000000000007918 */ /* 0x000fe20000000000 */
.L_x_2:
[----:B------:R-:W5:Y:S01]  /*0350*/  SHFL.IDX PT, R5, R2, RZ, 0x1f ;  /* 0x00001fff02057589 */ /* 0x000f6200000e0000 */
[----:B------:R-:W-:Y:S01]  /*0360*/  ELECT P0, URZ, PT ;  /* 0x00000000003f782f */ /* 0x000fe20003800000 */
[----:B------:R-:W-:Y:S01]  /*0370*/  NOP ;  /* 0x0000000000007918 */ /* 0x000fe20000000000 */
[----:B------:R-:W-:Y:S01]  /*0380*/  ELECT P1, URZ, PT ;  /* 0x00000000003f782f */ /* 0x000fe20003820000 */
[----:B------:R-:W1:Y:S01]  /*0390*/  SHFL.IDX PT, R4, R2, RZ, 0x1f ;  /* 0x00001fff02047589 */ /* 0x000e6200000e0000 */
[----:B0-----:R-:W-:Y:S01]  /*03a0*/  UMOV UR4, 0x20 ;  /* 0x0000002000047882 */ /* 0x001fe20000000000 */
[----:B------:R-:W-:Y:S01]  /*03b0*/  UMOV UR12, 0x80 ;  /* 0x00000080000c7882 */ /* 0x000fe20000000000 */
[----:B------:R-:W-:Y:S01]  /*03c0*/  NOP ;  /* 0x0000000000007918 */ /* 0x000fe20000000000 */
[----:B------:R0:W2:Y:S01]  /*03d0*/  SHFL.IDX PT, R2, R3, RZ, 0x1f ;  /* 0x00001fff03027589 */ /* 0x0000a200000e0000 */
[----:B------:R-:W-:Y:S01]  /*03e0*/  ULDC.64 UR52, c[0x0][0x208] ;  /* 0x0000820000347ab9 */ /* 0x000fe20000000a00 */
[----:B0-----:R-:W-:-:S04]  /*03f0*/  SHF.R.S32.HI R3, RZ, 0x1f, R0 ;  /* 0x0000001fff037819 */ /* 0x001fc80000011400 */
[----:B------:R-:W-:Y:S02]  /*0400*/  LEA.HI R3, R3, R0, RZ, 0x7 ;  /* 0x0000000003037211 */ /* 0x000fe400078f38ff */
[----:B-----5:R-:W-:Y:S02]  /*0410*/  ISETP.NE.OR P0, PT, R5, RZ, !P0 ;  /* 0x000000ff0500720c */ /* 0x020fe40004705670 */
[----:B------:R-:W-:Y:S02]  /*0420*/  LOP3.LUT R3, R3, 0xffffff80, RZ, 0xc0, !PT ;  /* 0xffffff8003037812 */ /* 0x000fe400078ec0ff */
[----:B-1----:R-:W-:-:S03]  /*0430*/  ISETP.NE.OR P1, PT, R4, RZ, !P1 ;  /* 0x000000ff0400720c */ /* 0x002fc60004f25670 */
[----:B------:R-:W-:-:S06]  /*0440*/  IMAD.IADD R22, R0, 0x1, -R3 ;  /* 0x0000000100167824 */ /* 0x000fcc00078e0a03 */
[----:B------:R-:W-:-:S04]  /*0450*/  VOTEU.ALL UP0, P0 ;  /* 0x00000000003f7886 */ /* 0x000fc80000000000 */
[----:B------:R-:W-:Y:S01]  /*0460*/  VOTEU.ALL UP1, P1 ;  /* 0x00000000003f7886 */ /* 0x000fe20000820000 */
[----:B------:R-:W0:Y:S01]  /*0470*/  @!UP0 S2UR UR7, SR_CgaCtaId ;  /* 0x00000000000789c3 */ /* 0x000e220000008800 */
[----:B------:R-:W-:Y:S01]  /*0480*/  @!UP0 UMOV UR6, 0x400 ;  /* 0x0000040000068882 */ /* 0x000fe20000000000 */
[----:B------:R-:W-:-:S04]  /*0490*/  @!UP0 UIADD3 UR4, -UR4, 0x100000, URZ ;  /* 0x0010000004048890 */ /* 0x000fc8000fffe13f */
[----:B------:R-:W-:Y:S02]  /*04a0*/  @!UP0 USHF.L.U32 UR5, UR4, 0xb, URZ ;  /* 0x0000000b04058899 */ /* 0x000fe4000800063f */
[----:B------:R-:W-:Y:S01]  /*04b0*/  @!UP0 USHF.L.U32 UR4, UR4, 0x1, URZ ;  /* 0x0000000104048899 */ /* 0x000fe2000800063f */
[----:B------:R-:W-:Y:S01]  /*04c0*/  @!UP1 UMOV UR10, 0x400 ;  /* 0x00000400000a9882 */ /* 0x000fe20000000000 */
[----:B------:R-:W-:Y:S01]  /*04d0*/  VOTEU.ALL UP2, P1 ;  /* 0x00000000003f7886 */ /* 0x000fe20000840000 */
[----:B------:R-:W-:Y:S01]  /*04e0*/  VOTEU.ALL UP3, P1 ;  /* 0x00000000003f7886 */ /* 0x000fe20000860000 */
[----:B------:R-:W-:Y:S01]  /*04f0*/  VOTEU.ALL UP4, P1 ;  /* 0x00000000003f7886 */ /* 0x000fe20000880000 */
[----:B------:R-:W1:Y:S01]  /*0500*/  @!UP1 S2UR UR11, SR_CgaCtaId ;  /* 0x00000000000b99c3 */ /* 0x000e620000008800 */
[----:B------:R-:W-:Y:S01]  /*0510*/  VOTEU.ALL UP5, P1 ;  /* 0x00000000003f7886 */ /* 0x000fe200008a0000 */
[----:B------:R-:W-:Y:S01]  /*0520*/  ISETP.NE.AND P1, PT, RZ, UR16, PT ;  /* 0x00000010ff007c0c */ /* 0x000fe2000bf25270 */
[----:B0-----:R-:W-:-:S02]  /*0530*/  @!UP0 ULEA UR9, UR7, UR6, 0x18 ;  /* 0x0000000607098291 */ /* 0x001fc4000f8ec03f */
[----:B------:R-:W-:-:S04]  /*0540*/  @!UP1 UIADD3 UR6, -UR12, 0x100000, URZ ;  /* 0x001000000c069890 */ /* 0x000fc8000fffe13f */
[----:B------:R-:W-:Y:S02]  /*0550*/  @!UP1 USHF.L.U32 UR7, UR6, 0xb, URZ ;  /* 0x0000000b06079899 */ /* 0x000fe4000800063f */
[----:B------:R-:W-:Y:S01]  /*0560*/  @!UP1 USHF.L.U32 UR6, UR6, 0x1, URZ ;  /* 0x0000000106069899 */ /* 0x000fe2000800063f */
[----:B------:R-:W-:Y:S01]  /*0570*/  VOTEU.ALL UP0, P0 ;  /* 0x00000000003f7886 */ /* 0x000fe20000000000 */
[----:B-1----:R-:W-:Y:S01]  /*0580*/  @!UP1 ULEA UR10, UR11, UR10, 0x18 ;  /* 0x0000000a0b0a9291 */ /* 0x002fe2000f8ec03f */
[----:B------:R-:W-:Y:S01]  /*0590*/  VOTEU.ALL UP1, P0 ;  /* 0x00000000003f7886 */ /* 0x000fe20000020000 */
[----:B------:R-:W0:Y:S02]  /*05a0*/  FENCE.VIEW.ASYNC.S ;  /* 0x00000000000073c6 */ /* 0x000e240000000000 */
[----:B0-----:R-:W3:Y:S02]  /*05b0*/  @!UP0 SYNCS.EXCH.64 URZ, [UR9+0x50], UR4 ;  /* 0x00005004093f85b2 */ /* 0x001ee40008000100 */
[----:B------:R0:W3:Y:S01]  /*05c0*/  @!UP1 SYNCS.EXCH.64 URZ, [UR9+0x58], UR4 ;  /* 0x00005804093f95b2 */ /* 0x0000e20008000100 */
[----:B------:R-:W-:Y:S01]  /*05d0*/  NOP ;  /* 0x0000000000007918 */ /* 0x000fe20000000000 */
[----:B0-----:R-:W-:Y:S01]  /*05e0*/  ULDC.64 UR4, c[0x0][0x598] ;  /* 0x0001660000047ab9 */ /* 0x001fe20000000a00 */
[----:B--2---:R-:W-:-:S02]  /*05f0*/  R2UR UR9, R2 ;  /* 0x00000000020972ca */ /* 0x004fc400000e0000 */
[----:B------:R-:W-:Y:S01]  /*0600*/  ISETP.NE.U32.AND P0, PT, RZ, UR4, PT ;  /* 0x00000004ff007c0c */ /* 0x000fe2000bf05070 */
[----:B------:R0:W3:Y:S03]  /*0610*/  @!UP2 SYNCS.EXCH.64 URZ, [UR10+0x30], UR6 ;  /* 0x000030060a3fa5b2 */ /* 0x0000e60008000100 */
[----:B------:R-:W-:Y:S01]  /*0620*/  ISETP.NE.AND.EX P0, PT, RZ, UR5, PT, P0 ;  /* 0x00000005ff007c0c */ /* 0x000fe2000bf05300 */
[----:B------:R0:W3:Y:S01]  /*0630*/  @!UP3 SYNCS.EXCH.64 URZ, [UR10+0x38], UR6 ;  /* 0x000038060a3fb5b2 */ /* 0x0000e20008000100 */
[----:B------:R0:W3:Y:S01]  /*0640*/  @!UP4 SYNCS.EXCH.64 URZ, [UR10+0x40], UR6 ;  /* 0x000040060a3fc5b2 */ /* 0x0000e20008000100 */
[----:B------:R0:W3:Y:S01]  /*0650*/  @!UP5 SYNCS.EXCH.64 URZ, [UR10+0x48], UR6 ;  /* 0x000048060a3fd5b2 */ /* 0x0000e20008000100 */
[----:B------:R-:W-:Y:S01]  /*0660*/  NOP ;  /* 0x0000000000007918 */ /* 0x000fe20000000000 */
[----:B---34-:R-:W-:Y:S08]  /*0670*/  BAR.SYNC.DEFER_BLOCKING 0x0 ;  /* 0x0000000000007b1d */ /* 0x018ff00000010000 */
[----:B0-----:R-:W-:Y:S05]  /*0680*/  @!P0 BRA `(.L_x_3) ;  /* 0x00000000001c8947 */ /* 0x001fea0003800000 */
[----:B------:R-:W0:Y:S02]  /*0690*/  LDC.64 R2, c[0x0][0x598] ;  /* 0x00016600ff027b82 */ /* 0x000e240000000a00 */
[----:B0-----:R-:W2:Y:S02]  /*06a0*/  LDG.E.64 R2, desc[UR52][R2.64] ;  /* 0x0000003402027981 */ /* 0x001ea4000c1e1b00 */
[----:B--2---:R-:W-:-:S04]  /*06b0*/  ISETP.NE.U32.AND P0, PT, R2, RZ, PT ;  /* 0x000000ff0200720c */ /* 0x004fc80003f05070 */
[----:B------:R-:W-:-:S13]  /*06c0*/  ISETP.NE.AND.EX P0, PT, R3, RZ, PT, P0 ;  /* 0x000000ff0300720c */ /* 0x000fda0003f05300 */
[----:B------:R-:W-:Y:S05]  /*06d0*/  @!P0 BRA `(.L_x_3) ;  /* 0x0000000000088947 */ /* 0x000fea0003800000 */
[----:B------:R1:W5:Y:S01]  /*06e0*/  LD.E R153, desc[UR52][R2.64] ;  /* 0x0000003402997980 */ /* 0x000362000c101900 */
[----:B------:R-:W-:Y:S05]  /*06f0*/  BRA `(.L_x_4) ;  /* 0x0000000000247947 */ /* 0x000fea0003800000 */
.L_x_3:
[----:B------:R-:W-:Y:S02]  /*0700*/  ULDC.64 UR4, c[0x0][0x588] ;  /* 0x0001620000047ab9 */ /* 0x000fe40000000a00 */
[----:B------:R-:W-:-:S04]  /*0710*/  ISETP.NE.U32.AND P0, PT, RZ, UR4, PT ;  /* 0x00000004ff007c0c */ /* 0x000fc8000bf05070 */
[----:B------:R-:W-:-:S13]  /*0720*/  ISETP.NE.AND.EX P0, PT, RZ, UR5, PT, P0 ;  /* 0x00000005ff007c0c */ /* 0x000fda000bf05300 */
[----:B------:R-:W-:Y:S05]  /*0730*/  @!P0 BRA `(.L_x_5) ;  /* 0x00000000000c8947 */ /* 0x000fea0003800000 */
[----:B------:R-:W0:Y:S02]  /*0740*/  LDC.64 R2, c[0x0][0x588] ;  /* 0x00016200ff027b82 */ /* 0x000e240000000a00 */
[----:B0-----:R0:W5:Y:S01]  /*0750*/  LDG.E R153, desc[UR52][R2.64] ;  /* 0x0000003402997981 */ /* 0x001162000c1e1900 */
[----:B------:R-:W-:Y:S05]  /*0760*/  BRA `(.L_x_4) ;  /* 0x0000000000087947 */ /* 0x000fea0003800000 */
.L_x_5:
[----:B------:R-:W-:Y:S02]  /*0770*/  ULDC UR4, c[0x0][0x580] ;  /* 0x0001600000047ab9 */ /* 0x000fe40000000800 */
[----:B------:R-:W-:-:S07]  /*0780*/  IMAD.U32 R153, RZ, RZ, UR4 ;  /* 0x00000004ff997e24 */ /* 0x000fce000f8e00ff */
.L_x_4:
[----:B------:R-:W-:Y:S02]  /*0790*/  ULDC.64 UR4, c[0x0][0x5a0] ;  /* 0x0001680000047ab9 */ /* 0x000fe40000000a00 */
[----:B------:R-:W-:-:S04]  /*07a0*/  ISETP.NE.U32.AND P0, PT, RZ, UR4, PT ;  /* 0x00000004ff007c0c */ /* 0x000fc8000bf05070 */
[----:B------:R-:W-:-:S13]  /*07b0*/  ISETP.NE.AND.EX P0, PT, RZ, UR5, PT, P0 ;  /* 0x00000005ff007c0c */ /* 0x000fda000bf05300 */
[----:B------:R-:W-:Y:S05]  /*07c0*/  @!P0 BRA `(.L_x_6) ;  /* 0x00000000001c8947 */ /* 0x000fea0003800000 */
[----:B01----:R-:W0:Y:S02]  /*07d0*/  LDC.64 R2, c[0x0][0x5a0] ;  /* 0x00016800ff027b82 */ /* 0x003e240000000a00 */
[----:B0-----:R-:W2:Y:S02]  /*07e0*/  LDG.E.64 R2, desc[UR52][R2.64] ;  /* 0x0000003402027981 */ /* 0x001ea4000c1e1b00 */
[----:B--2---:R-:W-:-:S04]  /*07f0*/  ISETP.NE.U32.AND P0, PT, R2, RZ, PT ;  /* 0x000000ff0200720c */ /* 0x004fc80003f05070 */
[----:B------:R-:W-:-:S13]  /*0800*/  ISETP.NE.AND.EX P0, PT, R3, RZ, PT, P0 ;  /* 0x000000ff0300720c */ /* 0x000fda0003f05300 */
[----:B------:R-:W-:Y:S05]  /*0810*/  @!P0 BRA `(.L_x_6) ;  /* 0x0000000000088947 */ /* 0x000fea0003800000 */
[----:B------:R3:W5:Y:S01]  /*0820*/  LD.E R152, desc[UR52][R2.64] ;  /* 0x0000003402987980 */ /* 0x000762000c101900 */
[----:B------:R-:W-:Y:S05]  /*0830*/  BRA `(.L_x_7) ;  /* 0x0000000000247947 */ /* 0x000fea0003800000 */
.L_x_6:
[----:B------:R-:W-:Y:S02]  /*0840*/  ULDC.64 UR4, c[0x0][0x590] ;  /* 0x0001640000047ab9 */ /* 0x000fe40000000a00 */
[----:B------:R-:W-:-:S04]  /*0850*/  ISETP.NE.U32.AND P0, PT, RZ, UR4, PT ;  /* 0x00000004ff007c0c */ /* 0x000fc8000bf05070 */
[----:B------:R-:W-:-:S13]  /*0860*/  ISETP.NE.AND.EX P0, PT, RZ, UR5, PT, P0 ;  /* 0x00000005ff007c0c */ /* 0x000fda000bf05300 */
[----:B------:R-:W-:Y:S05]  /*0870*/  @!P0 BRA `(.L_x_8) ;  /* 0x00000000000c8947 */ /* 0x000fea0003800000 */
[----:B01----:R-:W0:Y:S02]  /*0880*/  LDC.64 R2, c[0x0][0x590] ;  /* 0x00016400ff027b82 */ /* 0x003e240000000a00 */
[----:B0-----:R2:W5:Y:S01]  /*0890*/  LDG.E R152, desc[UR52][R2.64] ;  /* 0x0000003402987981 */ /* 0x001562000c1e1900 */
[----:B------:R-:W-:Y:S05]  /*08a0*/  BRA `(.L_x_7) ;  /* 0x0000000000087947 */ /* 0x000fea0003800000 */
.L_x_8:
[----:B------:R-:W-:Y:S02]  /*08b0*/  ULDC UR4, c[0x0][0x584] ;  /* 0x0001610000047ab9 */ /* 0x000fe40000000800 */
[----:B------:R-:W-:-:S07]  /*08c0*/  IMAD.U32 R152, RZ, RZ, UR4 ;  /* 0x00000004ff987e24 */ /* 0x000fce000f8e00ff */
.L_x_7:
[----:B------:R-:W4:Y:S01]  /*08d0*/  S2UR UR11, SR_CTAID.Y ;  /* 0x00000000000b79c3 */ /* 0x000f220000002600 */
[----:B------:R-:W-:Y:S01]  /*08e0*/  ULDC UR5, c[0x0][0x65c] ;  /* 0x0001970000057ab9 */ /* 0x000fe20000000800 */
[----:B------:R-:W-:Y:S01]  /*08f0*/  UISETP.NE.AND UP0, UPT, UR16, 0x2, UPT ;  /* 0x000000021000788c */ /* 0x000fe2000bf05270 */
[----:B0123--:R-:W-:Y:S01]  /*0900*/  PRMT R3, RZ, 0x7610, R3 ;  /* 0x00007610ff037816 */ /* 0x00ffe20000000003 */
[----:B------:R-:W-:Y:S01]  /*0910*/  UISETP.NE.AND UP2, UPT, UR5, 0x1, UPT ;  /* 0x000000010500788c */ /* 0x000fe2000bf45270 */
[----:B------:R-:W-:Y:S02]  /*0920*/  IMAD.MOV.U32 R18, RZ, RZ, -0x1 ;  /* 0xffffffffff127424 */ /* 0x000fe400078e00ff */
[----:B------:R-:W-:Y:S01]  /*0930*/  IMAD.MOV.U32 R2, RZ, RZ, -0x1 ;  /* 0xffffffffff027424 */ /* 0x000fe200078e00ff */
[----:B------:R-:W0:Y:S01]  /*0940*/  S2UR UR4, SR_CTAID.X ;  /* 0x00000000000479c3 */ /* 0x000e220000002500 */
[----:B------:R-:W-:Y:S01]  /*0950*/  UP2UR UR45, UPR, URZ, 0x4 ;  /* 0x000000043f2d7883 */ /* 0x000fe20008000000 */
[----:B------:R-:W-:-:S05]  /*0960*/  IMAD.MOV.U32 R19, RZ, RZ, -0x1 ;  /* 0xffffffffff137424 */ /* 0x000fca00078e00ff */
[----:B------:R-:W-:Y:S01]  /*0970*/  @UP2 ULDC UR14, c[0x0][0x10] ;  /* 0x00000400000e2ab9 */ /* 0x000fe20000000800 */
[----:B------:R-:W-:Y:S01]  /*0980*/  @UP2 UMOV UR7, URZ ;  /* 0x0000003f00072c82 */ /* 0x000fe20008000000 */
[----:B------:R-:W-:Y:S01]  /*0990*/  @UP2 UMOV UR5, URZ ;  /* 0x0000003f00052c82 */ /* 0x000fe20008000000 */
[----:B----4-:R-:W-:Y:S02]  /*09a0*/  @UP2 UMOV UR10, UR11 ;  /* 0x0000000b000a2c82 */ /* 0x010fe40008000000 */
[----:B------:R-:W-:Y:S01]  /*09b0*/  @UP2 UMOV UR6, UR10 ;  /* 0x0000000a00062c82 */ /* 0x000fe20008000000 */
[----:B------:R-:W-:Y:S01]  /*09c0*/  @!UP2 UMOV UR10, UR11 ;  /* 0x0000000b000aac82 */ /* 0x000fe20008000000 */
[----:B0-----:R-:W-:-:S03]  /*09d0*/  @UP2 UIMAD.WIDE.U32 UR14, UR4, UR14, UR6 ;  /* 0x0000000e040e22a5 */ /* 0x001fc6000f8e0006 */
[----:B------:R-:W-:Y:S01]  /*09e0*/  @!UP2 ULDC UR6, c[0x0][0xc] ;  /* 0x000003000006aab9 */ /* 0x000fe20000000800 */
[----:B------:R-:W-:Y:S01]  /*09f0*/  @UP2 UIADD3 UR15, UR15, UR5, URZ ;  /* 0x000000050f0f2290 */ /* 0x000fe2000fffe03f */
[----:B------:R-:W-:Y:S02]  /*0a00*/  ULDC UR12, c[0x0][0xc] ;  /* 0x00000300000c7ab9 */ /* 0x000fe40000000800 */
[----:B------:R-:W-:Y:S01]  /*0a10*/  UMOV UR5, URZ ;  /* 0x0000003f00057c82 */ /* 0x000fe20008000000 */
[----:B------:R-:W-:Y:S01]  /*0a20*/  ULDC UR13, c[0x0][0x10] ;  /* 0x00000400000d7ab9 */ /* 0x000fe20000000800 */
[----:B------:R-:W-:Y:S02]  /*0a30*/  @!UP2 UIMAD.WIDE.U32 UR6, UR6, UR10, UR4 ;  /* 0x0000000a0606a2a5 */ /* 0x000fe4000f8e0004 */
[----:B------:R-:W-:Y:S01]  /*0a40*/  UIMAD.WIDE.U32 UR12, UR12, UR13, URZ ;  /* 0x0000000d0c0c72a5 */ /* 0x000fe2000f8e003f */
[----:B------:R-:W-:-:S03]  /*0a50*/  ULDC UR11, c[0x0][0x14] ;  /* 0x00000500000b7ab9 */ /* 0x000fc60000000800 */
[----:B------:R-:W-:Y:S02]  /*0a60*/  UIMAD.WIDE.U32 UR46, UR12, UR11, URZ ;  /* 0x0000000b0c2e72a5 */ /* 0x000fe4000f8e003f */
[----:B------:R-:W-:Y:S01]  /*0a70*/  UIMAD UR37, UR13, UR11, URZ ;  /* 0x0000000b0d2572a4 */ /* 0x000fe2000f8e023f */
[----:B------:R-:W-:Y:S01]  /*0a80*/  @!UP2 UMOV UR14, UR6 ;  /* 0x00000006000eac82 */ /* 0x000fe20008000000 */
[----:B------:R-:W-:Y:S02]  /*0a90*/  @!UP2 UMOV UR15, UR7 ;  /* 0x00000007000fac82 */ /* 0x000fe40008000000 */
[----:B------:R-:W-:Y:S02]  /*0aa0*/  UIADD3 UR37, UR47, UR37, URZ ;  /* 0x000000252f257290 */ /* 0x000fe4000fffe03f */
[----:B------:R-:W-:Y:S01]  /*0ab0*/  UIADD3 UR6, UP1, UR14, UR46, URZ ;  /* 0x0000002e0e067290 */ /* 0x000fe2000ff3e03f */
[----:B------:R-:W-:-:S03]  /*0ac0*/  ULDC.64 UR12, c[0x0][0x650] ;  /* 0x00019400000c7ab9 */ /* 0x000fc60000000a00 */
[----:B------:R-:W-:Y:S02]  /*0ad0*/  UIADD3.X UR7, UR15, UR37, URZ, UP1, !UPT ;  /* 0x000000250f077290 */ /* 0x000fe40008ffe43f */
[----:B------:R-:W-:Y:S02]  /*0ae0*/  USEL UR6, UR6, UR14, !UP0 ;  /* 0x0000000e06067287 */ /* 0x000fe4000c000000 */
[----:B------:R-:W-:Y:S02]  /*0af0*/  USEL UR7, UR7, UR15, !UP0 ;  /* 0x0000000f07077287 */ /* 0x000fe4000c000000 */
[----:B------:R-:W-:Y:S02]  /*0b00*/  UISETP.GE.U32.AND UP1, UPT, UR6, UR12, UPT ;  /* 0x0000000c0600728c */ /* 0x000fe4000bf26070 */
[----:B------:R-:W-:Y:S02]  /*0b10*/  IMAD.U32 R16, RZ, RZ, UR6 ;  /* 0x00000006ff107e24 */ /* 0x000fe4000f8e00ff */
[----:B------:R-:W-:-:S02]  /*0b20*/  UISETP.GE.U32.AND.EX UP1, UPT, UR7, UR13, UPT, UP1 ;  /* 0x0000000d0700728c */ /* 0x000fc4000bf26110 */
[----:B------:R-:W-:-:S04]  /*0b30*/  IMAD.U32 R17, RZ, RZ, UR7 ;  /* 0x00000007ff117e24 */ /* 0x000fc8000f8e00ff */
[----:B------:R-:W-:-:S13]  /*0b40*/  PLOP3.LUT P0, PT, PT, PT, UP1, 0x80, 0x0 ;  /* 0x000000000000781c */ /* 0x000fda0003f0f018 */
[----:B------:R-:W-:Y:S05]  /*0b50*/  @P0 BRA `(.L_x_9) ;  /* 0x00000004008c0947 */ /* 0x000fea0003800000 */
[----:B------:R-:W-:Y:S01]  /*0b60*/  I2FP.F32.U32 R2, UR4 ;  /* 0x0000000400027c45 */ /* 0x000fe20008201000 */
[----:B------:R-:W-:Y:S01]  /*0b70*/  ULDC.64 UR20, c[0x0][0x628] ;  /* 0x00018a0000147ab9 */ /* 0x000fe20000000a00 */
[----:B------:R-:W-:Y:S01]  /*0b80*/  ULDC UR6, c[0x0][0x150] ;  /* 0x0000540000067ab9 */ /* 0x000fe20000000800 */
[----:B------:R-:W-:Y:S01]  /*0b90*/  ISETP.NE.U32.AND P0, PT, RZ, UR20, PT ;  /* 0x00000014ff007c0c */ /* 0x000fe2000bf05070 */
[----:B------:R-:W-:Y:S01]  /*0ba0*/  ULDC UR17, c[0x0][0x630] ;  /* 0x00018c0000117ab9 */ /* 0x000fe20000000800 */
[----:B------:R-:W-:Y:S01]  /*0bb0*/  FMUL R2, R2, UR6 ;  /* 0x0000000602027c20 */ /* 0x000fe20008400000 */
[----:B------:R-:W-:Y:S01]  /*0bc0*/  R2UR UR22, R16 ;  /* 0x00000000101672ca */ /* 0x000fe200000e0000 */
[----:B------:R-:W-:Y:S01]  /*0bd0*/  ULDC UR24, c[0x0][0x154] ;  /* 0x0000550000187ab9 */ /* 0x000fe20000000800 */
[----:B------:R-:W-:Y:S01]  /*0be0*/  ISETP.NE.AND.EX P0, PT, RZ, UR21, PT, P0 ;  /* 0x00000015ff007c0c */ /* 0x000fe2000bf05300 */
[----:B------:R0:W1:Y:S01]  /*0bf0*/  F2I.U32.TRUNC.NTZ R3, R2 ;  /* 0x0000000200037305 */ /* 0x000062000020f000 */
[----:B------:R-:W-:-:S02]  /*0c00*/  R2UR UR23, R17 ;  /* 0x00000000111772ca */ /* 0x000fc400000e0000 */
[----:B------:R-:W-:Y:S02]  /*0c10*/  R2UR UR6, R16 ;  /* 0x00000000100672ca */ /* 0x000fe400000e0000 */
[----:B------:R-:W-:-:S07]  /*0c20*/  R2UR UR7, R17 ;  /* 0x00000000110772ca */ /* 0x000fce00000e0000 */
[----:B0-----:R-:W-:Y:S08]  /*0c30*/  @!P0 BRA `(.L_x_10) ;  /* 0x0000000000308947 */ /* 0x001ff00003800000 */
[----:B------:R-:W-:Y:S01]  /*0c40*/  R2UR UR6, R16 ;  /* 0x00000000100672ca */ /* 0x000fe200000e0000 */
[----:B------:R-:W-:Y:S01]  /*0c50*/  ULDC UR11, c[0x0][0x634] ;  /* 0x00018d00000b7ab9 */ /* 0x000fe20000000800 */
[----:B------:R-:W-:-:S11]  /*0c60*/  R2UR UR16, R17 ;  /* 0x00000000111072ca */ /* 0x000fd600000e0000 */
[----:B------:R-:W-:-:S04]  /*0c70*/  UIADD3 UR11, UP1, UR6, UR11, URZ ;  /* 0x0000000b060b7290 */ /* 0x000fc8000ff3e03f */
[----:B------:R-:W-:-:S04]  /*0c80*/  UIADD3.X UR16, URZ, UR16, URZ, UP1, !UPT ;  /* 0x000000103f107290 */ /* 0x000fc80008ffe43f */
[----:B------:R-:W-:-:S04]  /*0c90*/  UIMAD.WIDE.U32 UR6, UR16, UR20, URZ ;  /* 0x00000014100672a5 */ /* 0x000fc8000f8e003f */
[----:B------:R-:W-:Y:S02]  /*0ca0*/  UIMAD.WIDE.U32 UR12, UP1, UR11, UR21, UR6 ;  /* 0x000000150b0c72a5 */ /* 0x000fe4000f820006 */
[----:B------:R-:W-:Y:S02]  /*0cb0*/  UIMAD.WIDE.U32 UR6, UR11, UR20, URZ ;  /* 0x000000140b0672a5 */ /* 0x000fe4000f8e003f */
[----:B------:R-:W-:Y:S02]  /*0cc0*/  UIADD3.X UR15, URZ, URZ, URZ, UP1, !UPT ;  /* 0x0000003f3f0f7290 */ /* 0x000fe40008ffe43f */
[----:B------:R-:W-:Y:S01]  /*0cd0*/  UIADD3 URZ, UP1, UR7, UR12, URZ ;  /* 0x0000000c073f7290 */ /* 0x000fe2000ff3e03f */
[----:B------:R-:W-:-:S03]  /*0ce0*/  UMOV UR14, UR13 ;  /* 0x0000000d000e7c82 */ /* 0x000fc60008000000 */
[----:B------:R-:W-:-:S12]  /*0cf0*/  UIMAD.WIDE.U32.X UR6, UR16, UR21, UR14, UP1 ;  /* 0x00000015100672a5 */ /* 0x000fd800088e040e */
.L_x_10:
[----:B------:R-:W-:Y:S01]  /*0d00*/  USHF.R.U64 UR5, UR6, UR17, UR7 ;  /* 0x0000001106057299 */ /* 0x000fe20008001207 */
[----:B------:R-:W-:Y:S01]  /*0d10*/  I2FP.F32.U32 R2, UR10 ;  /* 0x0000000a00027c45 */ /* 0x000fe20008201000 */
[----:B------:R-:W-:Y:S01]  /*0d20*/  USHF.R.U32.HI UR6, URZ, UR17, UR7 ;  /* 0x000000113f067299 */ /* 0x000fe20008011607 */
[----:B-1----:R-:W-:Y:S01]  /*0d30*/  R2UR UR16, R3 ;  /* 0x00000000031072ca */ /* 0x002fe200000e0000 */
[----:B------:R-:W-:Y:S02]  /*0d40*/  UIADD3 UR19, UP1, URZ, -UR5, URZ ;  /* 0x800000053f137290 */ /* 0x000fe4000ff3e03f */
[----:B------:R-:W-:Y:S01]  /*0d50*/  FMUL R2, R2, UR24 ;  /* 0x0000001802027c20 */ /* 0x000fe20008400000 */
[----:B------:R-:W-:Y:S01]  /*0d60*/  ULDC.64 UR12, c[0x0][0x620] ;  /* 0x00018800000c7ab9 */ /* 0x000fe20000000a00 */
[----:B------:R-:W-:Y:S01]  /*0d70*/  UIADD3.X UR6, URZ, ~UR6, URZ, UP1, !UPT ;  /* 0x800000063f067290 */ /* 0x000fe20008ffe43f */
[----:B------:R-:W-:Y:S01]  /*0d80*/  UMOV UR14, UR22 ;  /* 0x00000016000e7c82 */ /* 0x000fe20008000000 */
[----:B------:R-:W-:-:S02]  /*0d90*/  UMOV UR15, UR23 ;  /* 0x00000017000f7c82 */ /* 0x000fc40008000000 */
[----:B------:R-:W-:Y:S01]  /*0da0*/  UIMAD UR6, UR6, UR12, URZ ;  /* 0x0000000c060672a4 */ /* 0x000fe2000f8e023f */
[----:B------:R-:W0:Y:S01]  /*0db0*/  F2I.U32.TRUNC.NTZ R2, R2 ;  /* 0x0000000200027305 */ /* 0x000e22000020f000 */
[----:B------:R-:W-:Y:S02]  /*0dc0*/  UIMAD.WIDE.U32 UR14, UR19, UR12, UR14 ;  /* 0x0000000c130e72a5 */ /* 0x000fe4000f8e000e */
[----:B------:R-:W-:Y:S01]  /*0dd0*/  UIMAD UR19, UR19, UR13, UR6 ;  /* 0x0000000d131372a4 */ /* 0x000fe2000f8e0206 */
[----:B------:R-:W-:Y:S02]  /*0de0*/  ULDC UR25, c[0x0][0x658] ;  /* 0x0001960000197ab9 */ /* 0x000fe40000000800 */
[----:B------:R-:W-:Y:S01]  /*0df0*/  UMOV UR13, 0xffffffff ;  /* 0xffffffff000d7882 */ /* 0x000fe20000000000 */
[----:B------:R-:W-:Y:S01]  /*0e00*/  UIADD3 UR19, UR15, UR19, URZ ;  /* 0x000000130f137290 */ /* 0x000fe2000fffe03f */
[----:B------:R-:W-:Y:S01]  /*0e10*/  ULDC UR21, c[0x0][0x618] ;  /* 0x0001860000157ab9 */ /* 0x000fe20000000800 */
[----:B------:R-:W-:Y:S01]  /*0e20*/  ULDC.64 UR6, c[0x0][0x640] ;  /* 0x0001900000067ab9 */ /* 0x000fe20000000a00 */
[----:B------:R-:W-:Y:S01]  /*0e30*/  USHF.L.U32 UR15, UR13, UR25, URZ ;  /* 0x000000190d0f7299 */ /* 0x000fe2000800063f */
[----:B------:R-:W-:Y:S01]  /*0e40*/  ISETP.NE.U32.AND P0, PT, RZ, UR6, PT ;  /* 0x00000006ff007c0c */ /* 0x000fe2000bf05070 */
[----:B------:R-:W-:-:S02]  /*0e50*/  USHF.R.U64 UR13, UR14, UR21, UR19 ;  /* 0x000000150e0d7299 */ /* 0x000fc40008001213 */
[----:B------:R-:W-:Y:S01]  /*0e60*/  USHF.R.U32.HI UR14, URZ, UR21, UR19 ;  /* 0x000000153f0e7299 */ /* 0x000fe20008011613 */
[----:B0-----:R-:W-:Y:S01]  /*0e70*/  R2UR UR20, R2 ;  /* 0x00000000021472ca */ /* 0x001fe200000e0000 */
[----:B------:R-:W-:Y:S01]  /*0e80*/  ULDC UR23, c[0x0][0x608] ;  /* 0x0001820000177ab9 */ /* 0x000fe20000000800 */
[----:B------:R-:W-:Y:S01]  /*0e90*/  ISETP.NE.AND.EX P0, PT, RZ, UR7, PT, P0 ;  /* 0x00000007ff007c0c */ /* 0x000fe2000bf05300 */
[----:B------:R-:W-:Y:S02]  /*0ea0*/  USHF.R.U64 UR27, UR13, UR23, UR14 ;  /* 0x000000170d1b7299 */ /* 0x000fe4000800120e */
[----:B------:R-:W-:Y:S01]  /*0eb0*/  USHF.R.U32.HI UR14, URZ, UR23, UR14 ;  /* 0x000000173f0e7299 */ /* 0x000fe2000801160e */
[----:B------:R-:W-:Y:S01]  /*0ec0*/  UMOV UR22, 0x1 ;  /* 0x0000000100167882 */ /* 0x000fe20000000000 */
[----:B------:R-:W-:Y:S02]  /*0ed0*/  UIADD3 UR16, -UR16, URZ, URZ ;  /* 0x0000003f10107290 */ /* 0x000fe4000fffe13f */
[----:B------:R-:W-:-:S02]  /*0ee0*/  USHF.R.U64 UR28, UR27, UR25, UR14 ;  /* 0x000000191b1c7299 */ /* 0x000fc4000800120e */
[----:B------:R-:W-:Y:S01]  /*0ef0*/  USHF.L.U32 UR19, UR22, UR25, URZ ;  /* 0x0000001916137299 */ /* 0x000fe2000800063f */
[----:B------:R-:W-:Y:S01]  /*0f00*/  ULDC UR17, c[0x0][0x144] ;  /* 0x0000510000117ab9 */ /* 0x000fe20000000800 */
[----:B------:R-:W-:Y:S01]  /*0f10*/  ULDC UR11, c[0x0][0x600] ;  /* 0x00018000000b7ab9 */ /* 0x000fe20000000800 */
[----:B------:R-:W-:Y:S02]  /*0f20*/  ULOP3.LUT UR22, URZ, UR15, URZ, 0x33, !UPT ;  /* 0x0000000f3f167292 */ /* 0x000fe4000f8e333f */
[----:B------:R-:W-:Y:S02]  /*0f30*/  USHF.R.U32.HI UR15, URZ, UR25, UR14 ;  /* 0x000000193f0f7299 */ /* 0x000fe4000801160e */
[----:B------:R-:W-:Y:S02]  /*0f40*/  UIADD3 UR12, UR11, -0x1, URZ ;  /* 0xffffffff0b0c7890 */ /* 0x000fe4000fffe03f */
[----:B------:R-:W-:Y:S02]  /*0f50*/  UIADD3 UR24, -UR20, URZ, URZ ;  /* 0x0000003f14187290 */ /* 0x000fe4000fffe13f */
[----:B------:R-:W-:Y:S01]  /*0f60*/  UIMAD UR4, UR17, UR16, UR4 ;  /* 0x00000010110472a4 */ /* 0x000fe2000f8e0204 */
[----:B------:R-:W-:Y:S01]  /*0f70*/  ULDC UR29, c[0x0][0x148] ;  /* 0x00005200001d7ab9 */ /* 0x000fe20000000800 */
[----:B------:R-:W-:Y:S01]  /*0f80*/  ULDC UR25, c[0x0][0x648] ;  /* 0x0001920000197ab9 */ /* 0x000fe20000000800 */
[----:B------:R-:W-:Y:S01]  /*0f90*/  ULDC UR26, c[0x0][0x638] ;  /* 0x00018e00001a7ab9 */ /* 0x000fe20000000800 */
[----:B------:R-:W-:Y:S01]  /*0fa0*/  UMOV UR14, UR28 ;  /* 0x0000001c000e7c82 */ /* 0x000fe20008000000 */
[----:B------:R-:W-:Y:S07]  /*0fb0*/  @!P0 BRA `(.L_x_11) ;  /* 0x0000000000308947 */ /* 0x000fee0003800000 */
[----:B------:R-:W-:Y:S02]  /*0fc0*/  ULDC UR20, c[0x0][0x64c] ;  /* 0x0001930000147ab9 */ /* 0x000fe40000000800 */
        /* <DEDUP_REMOVED lines=8> */
[----:B------:R-:W-:-:S07]  /*1050*/  UIMAD.WIDE.U32.X UR6, UR23, UR7, UR20, UP1 ;  /* 0x00000007170672a5 */ /* 0x000fce00088e0414 */
[----:B------:R-:W-:Y:S01]  /*1060*/  UMOV UR14, UR6 ;  /* 0x00000006000e7c82 */ /* 0x000fe20008000000 */
[----:B------:R-:W-:-:S05]  /*1070*/  UMOV UR15, UR7 ;  /* 0x00000007000f7c82 */ /* 0x000fca0008000000 */
.L_x_11:
[----:B------:R-:W-:Y:S01]  /*1080*/  UISETP.NE.AND UP1, UPT, UR45, URZ, UPT ;  /* 0x0000003f2d00728c */ /* 0x000fe2000bf25270 */
[----:B------:R-:W-:Y:S01]  /*1090*/  IMAD.MOV.U32 R3, RZ, RZ, 0x1 ;  /* 0x00000001ff037424 */ /* 0x000fe200078e00ff */
[----:B------:R-:W-:Y:S01]  /*10a0*/  USHF.R.U64 UR6, UR14, UR25, UR15 ;  /* 0x000000190e067299 */ /* 0x000fe2000800120f */
[----:B------:R-:W-:Y:S01]  /*10b0*/  IMAD.U32 R19, RZ, RZ, UR5 ;  /* 0x00000005ff137e24 */ /* 0x000fe2000f8e00ff */
[----:B------:R-:W-:Y:S02]  /*10c0*/  ULOP3.LUT UR22, UR27, UR22, URZ, 0xc0, !UPT ;  /* 0x000000161b167292 */ /* 0x000fe4000f8ec03f */
[----:B------:R-:W-:Y:S02]  /*10d0*/  UIADD3 UR7, -UR6, URZ, URZ ;  /* 0x0000003f06077290 */ /* 0x000fe4000fffe13f */
[----:B------:R-:W-:Y:S02]  /*10e0*/  UIMAD UR19, UR19, UR6, UR22 ;  /* 0x00000006131372a4 */ /* 0x000fe4000f8e0216 */
[----:B------:R-:W-:-:S02]  /*10f0*/  ULOP3.LUT UR12, UR13, UR12, URZ, 0xc0, !UPT ;  /* 0x0000000c0d0c7292 */ /* 0x000fc4000f8ec03f */
[----:B------:R-:W-:Y:S02]  /*1100*/  @UP1 UIMAD UR4, UR29, UR24, UR10 ;  /* 0x000000181d0412a4 */ /* 0x000fe4000f8e020a */
[----:B------:R-:W-:-:S03]  /*1110*/  UIMAD UR6, UR7, UR26, UR28 ;  /* 0x0000001a070672a4 */ /* 0x000fc6000f8e021c */
[----:B------:R-:W-:Y:S01]  /*1120*/  ULDC UR7, c[0x0][0x610] ;  /* 0x0001840000077ab9 */ /* 0x000fe20000000800 */
[----:B------:R-:W-:Y:S02]  /*1130*/  UIMAD UR6, UR6, UR11, UR12 ;  /* 0x0000000b060672a4 */ /* 0x000fe4000f8e020c */
[----:B------:R-:W-:-:S04]  /*1140*/  UIMAD UR4, UR19, UR7, UR4 ;  /* 0x00000007130472a4 */ /* 0x000fc8000f8e0204 */
[----:B------:R-:W-:Y:S02]  /*1150*/  USEL UR7, UR6, UR4, !UP1 ;  /* 0x0000000406077287 */ /* 0x000fe4000c800000 */
[----:B------:R-:W-:-:S04]  /*1160*/  USEL UR4, UR4, UR6, !UP1 ;  /* 0x0000000604047287 */ /* 0x000fc8000c800000 */
[----:B------:R-:W-:Y:S02]  /*1170*/  IMAD.U32 R2, RZ, RZ, UR7 ;  /* 0x00000007ff027e24 */ /* 0x000fe4000f8e00ff */
[----:B------:R-:W-:-:S07]  /*1180*/  IMAD.U32 R18, RZ, RZ, UR4 ;  /* 0x00000004ff127e24 */ /* 0x000fce000f8e00ff */
.L_x_9:
[----:B------:R-:W-:Y:S02]  /*1190*/  ULDC UR4, c[0x0][0x28c] ;  /* 0x0000a30000047ab9 */ /* 0x000fe40000000800 */
[----:B------:R-:W-:-:S04]  /*11a0*/  UIADD3 UR4, UR4, 0x3f, URZ ;  /* 0x0000003f04047890 */ /* 0x000fc8000fffe03f */
[----:B------:R-:W-:-:S04]  /*11b0*/  USHF.R.S32.HI UR5, URZ, 0x1f, UR4 ;  /* 0x0000001f3f057899 */ /* 0x000fc80008011404 */
[----:B------:R-:W-:-:S04]  /*11c0*/  ULEA.HI UR5, UR5, UR4, URZ, 0x6 ;  /* 0x0000000405057291 */ /* 0x000fc8000f8f303f */
[----:B------:R-:W-:Y:S01]  /*11d0*/  USHF.R.S32.HI UR38, URZ, 0x6, UR5 ;  /* 0x000000063f267899 */ /* 0x000fe20008011405 */
[----:B------:R-:W-:Y:S11]  /*11e0*/  @!P1 BRA `(.L_x_12) ;  /* 0x000000a400409947 */ /* 0x000ff60003800000 */
[----:B------:R-:W-:-:S06]  /*11f0*/  UISETP.GT.U32.AND UP1, UPT, UR18, 0x1, UPT ;  /* 0x000000011200788c */ /* 0x000fcc000bf24070 */
[----:B------:R-:W-:-:S13]  /*1200*/  PLOP3.LUT P0, PT, PT, PT, UP1, 0x80, 0x0 ;  /* 0x000000000000781c */ /* 0x000fda0003f0f018 */
[----:B------:R-:W-:Y:S05]  /*1210*/  @P0 EXIT ;  /* 0x000000000000094d */ /* 0x000fea0003800000 */
.L_x_13:
[----:B------:R-:W-:-:S08]  /*1220*/  NOP ;  /* 0x0000000000007918 */ /* 0x000fd00000000000 */
[----:B------:R-:W0:Y:S02]  /*1230*/  USETMAXREG.TRY_ALLOC.CTAPOOL UP1, 0xe8 ;  /* 0x000000e8000079c8 */ /* 0x000e240008020600 */
[----:B0-----:R-:W-:-:S13]  /*1240*/  PLOP3.LUT P0, PT, PT, PT, UP1, 0x80, 0x0 ;  /* 0x000000000000781c */ /* 0x001fda0003f0f018 */
[----:B------:R-:W-:Y:S05]  /*1250*/  @!P0 BRA `(.L_x_13) ;  /* 0xfffffffc00f08947 */ /* 0x000fea000383ffff */
[----:B------:R-:W-:-:S13]  /*1260*/  LOP3.LUT P0, RZ, R3, 0xff, RZ, 0xc0, !PT ;  /* 0x000000ff03ff7812 */ /* 0x000fda000780c0ff */
[----:B------:R-:W-:Y:S05]  /*1270*/  @!P0 EXIT ;  /* 0x000000000000894d */ /* 0x000fea0003800000 */
[----:B------:R-:W-:Y:S01]  /*1280*/  SHF.R.S32.HI R3, RZ, 0x1f, R22 ;  /* 0x0000001fff037819 */ /* 0x000fe20000011416 */
[----:B------:R-:W0:Y:S01]  /*1290*/  S2UR UR5, SR_CgaCtaId ;  /* 0x00000000000579c3 */ /* 0x000e220000008800 */
[----:B------:R-:W-:Y:S02]  /*12a0*/  USHF.R.U32.HI UR4, URZ, 0x1, UR38 ;  /* 0x000000013f047899 */ /* 0x000fe40008011626 */
[CC--:B------:R-:W-:Y:S01]  /*12b0*/  LEA.HI R0, R3.reuse, R22.reuse, RZ, 0x2 ;  /* 0x0000001603007211 */ /* 0x0c0fe200078f10ff */
[----:B------:R-:W-:Y:S01]  /*12c0*/  UIADD3 UR9, UR9, -0x1, URZ ;  /* 0xffffffff09097890 */ /* 0x000fe2000fffe03f */
[----:B------:R-:W-:Y:S01]  /*12d0*/  LEA.HI R3, R3, R22, RZ, 0x5 ;  /* 0x0000001603037211 */ /* 0x000fe200078f28ff */
[----:B------:R-:W-:Y:S01]  /*12e0*/  ULOP3.LUT UR4, UR4, 0x1, URZ, 0xc0, !UPT ;  /* 0x0000000104047892 */ /* 0x000fe2000f8ec03f */
[--C-:B------:R-:W-:Y:S01]  /*12f0*/  SHF.R.S32.HI R154, RZ, 0x2, R0.reuse ;  /* 0x00000002ff9a7819 */ /* 0x100fe20000011400 */
[----:B------:R-:W-:Y:S01]  /*1300*/  ULOP3.LUT UR41, UR38, 0x1, URZ, 0xc0, !UPT ;  /* 0x0000000126297892 */ /* 0x000fe2000f8ec03f */
[----:B------:R-:W-:Y:S01]  /*1310*/  SHF.R.S32.HI R5, RZ, 0x1f, R0 ;  /* 0x0000001fff057819 */ /* 0x000fe20000011400 */
[----:B------:R-:W-:Y:S01]  /*1320*/  UMOV UR40, 0x400 ;  /* 0x0000040000287882 */ /* 0x000fe20000000000 */
[----:B------:R-:W-:Y:S01]  /*1330*/  LOP3.LUT R7, R0, 0xfffffffc, RZ, 0xc0, !PT ;  /* 0xfffffffc00077812 */ /* 0x000fe200078ec0ff */
[----:B------:R-:W-:Y:S01]  /*1340*/  USHF.L.U32 UR51, UR9, 0x3, URZ ;  /* 0x0000000309337899 */ /* 0x000fe2000800063f */
[----:B------:R-:W-:Y:S01]  /*1350*/  LEA.HI R5, R5, R154, RZ, 0x3 ;  /* 0x0000009a05057211 */ /* 0x000fe200078f18ff */
[----:B------:R-:W-:-:S02]  /*1360*/  USEL UR41, UR41, URZ, !UP0 ;  /* 0x0000003f29297287 */ /* 0x000fc4000c000000 */
[----:B------:R-:W-:Y:S01]  /*1370*/  IMAD.IADD R158, R22, 0x1, -R7 ;  /* 0x00000001169e7824 */ /* 0x000fe200078e0a07 */
[----:B------:R-:W-:Y:S01]  /*1380*/  LOP3.LUT R5, R5, 0xfffffff8, RZ, 0xc0, !PT ;  /* 0xfffffff805057812 */ /* 0x000fe200078ec0ff */
[----:B------:R-:W-:Y:S01]  /*1390*/  UISETP.EQ.U32.AND UP0, UPT, UR4, 0x1, !UP0 ;  /* 0x000000010400788c */ /* 0x000fe2000c702070 */
[----:B------:R-:W-:Y:S01]  /*13a0*/  SHF.R.S32.HI R7, RZ, 0x5, R3 ;  /* 0x00000005ff077819 */ /* 0x000fe20000011403 */
[----:B------:R-:W-:Y:S02]  /*13b0*/  UISETP.NE.AND UP1, UPT, UR9, URZ, UPT ;  /* 0x0000003f0900728c */ /* 0x000fe4000bf25270 */
[----:B------:R-:W-:Y:S01]  /*13c0*/  IMAD.IADD R154, R154, 0x1, -R5 ;  /* 0x000000019a9a7824 */ /* 0x000fe200078e0a05 */
[----:B------:R-:W-:Y:S01]  /*13d0*/  ULDC UR4, c[0x0][0x284] ;  /* 0x0000a10000047ab9 */ /* 0x000fe20000000800 */
[C---:B------:R-:W-:Y:S01]  /*13e0*/  IMAD R0, R7.reuse, 0x80, R158 ;  /* 0x0000008007007824 */ /* 0x040fe200078e029e */
[----:B0-----:R-:W-:Y:S01]  /*13f0*/  ULEA UR40, UR5, UR40, 0x18 ;  /* 0x0000002805287291 */ /* 0x001fe2000f8ec03f */
[--C-:B------:R-:W-:Y:S01]  /*1400*/  IMAD R156, R7, -0x10, -R154.reuse ;  /* 0xfffffff0079c7824 */ /* 0x100fe200078e0a9a */
[--C-:B------:R-:W-:Y:S01]  /*1410*/  SHF.R.S32.HI R5, RZ, 0x1f, R154.reuse ;  /* 0x0000001fff057819 */ /* 0x100fe2000001149a */
[----:B------:R-:W-:Y:S01]  /*1420*/  ULOP3.LUT UR48, UR51, 0x8, URZ, 0xc0, !UPT ;  /* 0x0000000833307892 */ /* 0x000fe2000f8ec03f */
[----:B------:R-:W-:Y:S01]  /*1430*/  SHF.R.S32.HI R155, RZ, 0x1f, R154 ;  /* 0x0000001fff9b7819 */ /* 0x000fe2000001149a */
[----:B------:R-:W-:Y:S01]  /*1440*/  UIADD3 UR50, UR40, 0x30, URZ ;  /* 0x0000003028327890 */ /* 0x000fe2000fffe03f */
[----:B------:R-:W-:Y:S01]  /*1450*/  LEA.HI R5, R5, R154, RZ, 0x2 ;  /* 0x0000009a05057211 */ /* 0x000fe200078f10ff */
[----:B------:R-:W-:Y:S01]  /*1460*/  VIADD R156, R156, UR4 ;  /* 0x000000049c9c7c36 */ /* 0x000fe20008000000 */
[----:B------:R-:W-:-:S02]  /*1470*/  ULOP3.LUT UR36, UR39, 0x1, URZ, 0xfc, !UPT ;  /* 0x0000000127247892 */ /* 0x000fc4000f8efc3f */
[C---:B------:R-:W-:Y:S01]  /*1480*/  LOP3.LUT R3, R5.reuse, 0xfffffffc, RZ, 0xc0, !PT ;  /* 0xfffffffc05037812 */ /* 0x040fe200078ec0ff */
[----:B------:R-:W-:Y:S01]  /*1490*/  ULOP3.LUT UR42, UR51, 0x8, URZ, 0xc, !UPT ;  /* 0x00000008332a7892 */ /* 0x000fe2000f8e0c3f */
[C---:B------:R-:W-:Y:S01]  /*14a0*/  LOP3.LUT R157, R5.reuse, 0x4, RZ, 0xc0, !PT ;  /* 0x00000004059d7812 */ /* 0x040fe200078ec0ff */
[----:B------:R-:W-:Y:S01]  /*14b0*/  USEL UR43, URZ, 0x1, UP1 ;  /* 0x000000013f2b7887 */ /* 0x000fe20008800000 */
[----:B------:R-:W-:Y:S01]  /*14c0*/  LOP3.LUT P0, RZ, R5, 0x4, RZ, 0xc0, !PT ;  /* 0x0000000405ff7812 */ /* 0x000fe2000780c0ff */
[----:B------:R-:W-:Y:S01]  /*14d0*/  IMAD.IADD R3, R154, 0x1, -R3 ;  /* 0x000000019a037824 */ /* 0x000fe200078e0a03 */
[----:B------:R-:W-:Y:S01]  /*14e0*/  UIADD3 UR44, UR51, UR50, URZ ;  /* 0x00000032332c7290 */ /* 0x000fe2000fffe03f */
[----:B------:R-:W-:Y:S01]  /*14f0*/  IMAD.WIDE R154, R7, 0x10, R154 ;  /* 0x00000010079a7825 */ /* 0x000fe200078e029a */
[----:B------:R-:W-:Y:S01]  /*1500*/  P2R R168, PR, RZ, 0x1 ;  /* 0x00000001ffa87803 */ /* 0x000fe20000000000 */
[----:B------:R-:W-:Y:S02]  /*1510*/  ULOP3.LUT UR48, UR48, 0x18, URZ, 0x3c, !UPT ;  /* 0x0000001830307892 */ /* 0x000fe4000f8e3c3f */
[----:B------:R-:W-:Y:S01]  /*1520*/  IMAD.U32 R0, R0, 0x8, R3 ;  /* 0x0000000800007824 */ /* 0x000fe200078e0003 */
[----:B------:R-:W-:-:S03]  /*1530*/  USEL UR49, URZ, 0x1, !UP0 ;  /* 0x000000013f317887 */ /* 0x000fc6000c000000 */
[----:B------:R-:W-:-:S09]  /*1540*/  IMAD.IADD R157, R157, 0x1, R0 ;  /* 0x000000019d9d7824 */ /* 0x000fd200078e0200 */
.L_x_300:
[----:B------:R-:W-:Y:S02]  /*1550*/  IMAD.U32 R0, RZ, RZ, UR43 ;  /* 0x0000002bff007e24 */ /* 0x000fe4000f8e00ff */
[----:B------:R-:W-:-:S03]  /*1560*/  IMAD.U32 R159, RZ, RZ, UR50 ;  /* 0x00000032ff9f7e24 */ /* 0x000fc6000f8e00ff */
[----:B------:R-:W-:-:S04]  /*1570*/  SHF.L.U32 R0, R0, 0x1f, RZ ;  /* 0x0000001f00007819 */ /* 0x000fc800000006ff */
[----:B------:R-:W0:Y:S02]  /*1580*/  SYNCS.PHASECHK.TRANS64.TRYWAIT P0, [R159+UR51], R0 ;  /* 0x000000009f0075a7 */ /* 0x000e240008000173 */
[----:B0-234-:R-:W-:Y:S05]  /*1590*/  @!P0 BRA `(.L_x_14) ;  /* 0x000000b400708947 */ /* 0x01dfea0003800000 */
.L_x_322:
[----:B------:R-:W-:-:S04]  /*15a0*/  UIADD3 UR4, UR40, 0x800, URZ ;  /* 0x0000080028047890 */ /* 0x000fc8000fffe03f */
[----:B------:R-:W-:-:S06]  /*15b0*/  ULOP3.LUT UP0, URZ, UR4, 0x9f, URZ, 0xc0, !UPT ;  /* 0x0000009f043f7892 */ /* 0x000fcc000f80c03f */
[----:B------:R-:W-:-:S13]  /*15c0*/  PLOP3.LUT P0, PT, PT, PT, UP0, 0x80, 0x0 ;  /* 0x000000000000781c */ /* 0x000fda0003f0f008 */
[----:B------:R-:W-:Y:S05]  /*15d0*/  @!P0 BRA `(.L_x_15) ;  /* 0x0000000000408947 */ /* 0x000fea0003800000 */
[----:B0-----:R-:W-:Y:S01]  /*15e0*/  MOV R0, 0x0 ;  /* 0x0000000000007802 */ /* 0x001fe20000000f00 */
[----:B------:R-:W-:Y:S01]  /*15f0*/  ULDC.64 UR4, c[0x4][0x70] ;  /* 0x01001c0000047ab9 */ /* 0x000fe20000000a00 */
[----:B------:R-:W-:Y:S01]  /*1600*/  ULDC.64 UR6, c[0x4][0x8] ;  /* 0x0100020000067ab9 */ /* 0x000fe20000000a00 */
[----:B------:R-:W-:Y:S01]  /*1610*/  IMAD.U32 R4, RZ, RZ, UR4 ;  /* 0x00000004ff047e24 */ /* 0x000fe2000f8e00ff */
[----:B------:R0:W1:Y:S01]  /*1620*/  LDC.64 R14, c[0x4][R0] ;  /* 0x01000000000e7b82 */ /* 0x0000620000000a00 */
[----:B------:R-:W-:Y:S01]  /*1630*/  IMAD.U32 R5, RZ, RZ, UR5 ;  /* 0x00000005ff057e24 */ /* 0x000fe2000f8e00ff */
[----:B------:R-:W-:Y:S01]  /*1640*/  ULDC.64 UR4, c[0x4][0x78] ;  /* 0x01001e0000047ab9 */ /* 0x000fe20000000a00 */
[----:B------:R-:W-:Y:S02]  /*1650*/  IMAD.U32 R10, RZ, RZ, UR6 ;  /* 0x00000006ff0a7e24 */ /* 0x000fe4000f8e00ff */
[----:B------:R-:W-:Y:S02]  /*1660*/  IMAD.U32 R6, RZ, RZ, UR4 ;  /* 0x00000004ff067e24 */ /* 0x000fe4000f8e00ff */
[----:B------:R-:W-:-:S02]  /*1670*/  IMAD.U32 R7, RZ, RZ, UR5 ;  /* 0x00000005ff077e24 */ /* 0x000fc4000f8e00ff */
[----:B------:R-:W-:Y:S02]  /*1680*/  IMAD.U32 R11, RZ, RZ, UR7 ;  /* 0x00000007ff0b7e24 */ /* 0x000fe4000f8e00ff */
[----:B------:R-:W-:Y:S02]  /*1690*/  IMAD.MOV.U32 R8, RZ, RZ, 0x70 ;  /* 0x00000070ff087424 */ /* 0x000fe400078e00ff */
[----:B------:R-:W-:Y:S02]  /*16a0*/  IMAD.MOV.U32 R12, RZ, RZ, 0x1 ;  /* 0x00000001ff0c7424 */ /* 0x000fe400078e00ff */
[----:B0-----:R-:W-:-:S07]  /*16b0*/  IMAD.MOV.U32 R13, RZ, RZ, RZ ;  /* 0x000000ffff0d7224 */ /* 0x001fce00078e00ff */
[----:B------:R-:W-:-:S07]  /*16c0*/  LEPC R20, `(.L_x_15) ;  /* 0x000000001014794e */ /* 0x000fce0000000000 */
[----:B-1---5:R-:W-:Y:S05]  /*16d0*/  CALL.ABS.NOINC R14 ;  /* 0x000000000e007343 */ /* 0x022fea0003c00000 */
.L_x_15:
[----:B------:R-:W-:-:S04]  /*16e0*/  IMAD.U32 R24, RZ, RZ, UR40 ;  /* 0x00000028ff187e24 */ /* 0x000fc8000f8e00ff */
[----:B------:R-:W-:-:S05]  /*16f0*/  VIADD R24, R24, 0x8800 ;  /* 0x0000880018187836 */ /* 0x000fca0000000000 */
[----:B------:R-:W-:-:S13]  /*1700*/  LOP3.LUT P0, RZ, R24, 0x3ff, RZ, 0xc0, !PT ;  /* 0x000003ff18ff7812 */ /* 0x000fda000780c0ff */
[----:B------:R-:W-:Y:S05]  /*1710*/  @!P0 BRA `(.L_x_16) ;  /* 0x00000000007c8947 */ /* 0x000fea0003800000 */
[----:B------:R-:W-:Y:S01]  /*1720*/  MOV R22, 0x0 ;  /* 0x0000000000167802 */ /* 0x000fe20000000f00 */
[----:B------:R-:W-:Y:S01]  /*1730*/  ULDC.64 UR4, c[0x4][0x70] ;  /* 0x01001c0000047ab9 */ /* 0x000fe20000000a00 */
[----:B------:R-:W-:Y:S01]  /*1740*/  ULDC.64 UR6, c[0x4][0x78] ;  /* 0x01001e0000067ab9 */ /* 0x000fe20000000a00 */
[----:B------:R-:W-:Y:S01]  /*1750*/  IMAD.U32 R4, RZ, RZ, UR4 ;  /* 0x00000004ff047e24 */ /* 0x000fe2000f8e00ff */
[----:B------:R1:W2:Y:S01]  /*1760*/  LDC.64 R14, c[0x4][R22] ;  /* 0x01000000160e7b82 */ /* 0x0002a20000000a00 */
        /* <DEDUP_REMOVED lines=8> */
[----:B-1----:R-:W-:-:S07]  /*17f0*/  IMAD.MOV.U32 R13, RZ, RZ, RZ ;  /* 0x000000ffff0d7224 */ /* 0x002fce00078e00ff */
[----:B------:R-:W-:-:S07]  /*1800*/  LEPC R20, `(.L_x_17) ;  /* 0x000000001014794e */ /* 0x000fce0000000000 */
[----:B0-2--5:R-:W-:Y:S05]  /*1810*/  CALL.ABS.NOINC R14 ;  /* 0x000000000e007343 */ /* 0x025fea0003c00000 */
.L_x_17:
[----:B------:R-:W0:Y:S01]  /*1820*/  LDC.64 R22, c[0x4][R22] ;  /* 0x0100000016167b82 */ /* 0x000e220000000a00 */
[----:B------:R-:W-:Y:S01]  /*1830*/  ULDC.64 UR4, c[0x4][0x70] ;  /* 0x01001c0000047ab9 */ /* 0x000fe20000000a00 */
[----:B------:R-:W-:Y:S01]  /*1840*/  ULDC.64 UR6, c[0x4][0x10] ;  /* 0x0100040000067ab9 */ /* 0x000fe20000000a00 */
[----:B------:R-:W-:Y:S02]  /*1850*/  IMAD.U32 R4, RZ, RZ, UR4 ;  /* 0x00000004ff047e24 */ /* 0x000fe4000f8e00ff */
        /* <DEDUP_REMOVED lines=8> */
[----:B------:R-:W-:-:S07]  /*18e0*/  IMAD.MOV.U32 R13, RZ, RZ, RZ ;  /* 0x000000ffff0d7224 */ /* 0x000fce00078e00ff */
[----:B------:R-:W-:-:S07]  /*18f0*/  LEPC R20, `(.L_x_16) ;  /* 0x000000001014794e */ /* 0x000fce0000000000 */
[----:B0-----:R-:W-:Y:S05]  /*1900*/  CALL.ABS.NOINC R22 ;  /* 0x0000000016007343 */ /* 0x001fea0003c00000 */
.L_x_16:
[----:B0-----:R-:W-:Y:S01]  /*1910*/  IMAD.U32 R0, RZ, RZ, UR36 ;  /* 0x00000024ff007e24 */ /* 0x001fe2000f8e00ff */
[----:B------:R-:W-:-:S04]  /*1920*/  UMOV UR4, 0xffffffff ;  /* 0xffffffff00047882 */ /* 0x000fc80000000000 */
[----:B------:R-:W-:Y:S01]  /*1930*/  ISETP.NE.AND P0, PT, R0, 0x3, PT ;  /* 0x000000030000780c */ /* 0x000fe20003f05270 */
[----:B------:R-:W-:-:S12]  /*1940*/  BRA.DIV UR4, `(.L_x_18) ;  /* 0x000000b2049c7947 */ /* 0x000fd8000b800000 */
.L_x_324:
[----:B------:R-:W-:Y:S05]  /*1950*/  @!P0 BRA `(.L_x_19) ;  /* 0x0000000000048947 */ /* 0x000fea0003800000 */
[----:B------:R-:W-:Y:S01]  /*1960*/  BPT.TRAP 0x1 ;  /* 0x000000040000795c */ /* 0x000fe20000300000 */
.L_x_19:
[----:B------:R-:W-:Y:S02]  /*1970*/  IMAD.U32 R3, RZ, RZ, UR41 ;  /* 0x00000029ff037e24 */ /* 0x000fe4000f8e00ff */
[----:B------:R-:W-:-:S03]  /*1980*/  IMAD.U32 R0, RZ, RZ, UR49 ;  /* 0x00000031ff007e24 */ /* 0x000fc6000f8e00ff */
[----:B------:R-:W-:Y:S02]  /*1990*/  LEA R3, R3, UR40, 0x3 ;  /* 0x0000002803037c11 */ /* 0x000fe4000f8e18ff */
[----:B------:R-:W-:-:S04]  /*19a0*/  SHF.L.U32 R0, R0, 0x1f, RZ ;  /* 0x0000001f00007819 */ /* 0x000fc800000006ff */
[----:B------:R0:W1:Y:S01]  /*19b0*/  SYNCS.PHASECHK.TRANS64.TRYWAIT P1, [R3+URZ], R0 ;  /* 0x00000000030075a7 */ /* 0x000062000802017f */
[----:B------:R-:W-:Y:S05]  /*19c0*/  @!P0 BRA `(.L_x_20) ;  /* 0x0000000000048947 */ /* 0x000fea0003800000 */
[----:B------:R-:W-:Y:S01]  /*19d0*/  BPT.TRAP 0x1 ;  /* 0x000000040000795c */ /* 0x000fe20000300000 */
.L_x_20:
[----:B-1----:R-:W-:Y:S05]  /*19e0*/  @P1 BRA `(.L_x_21) ;  /* 0x0000000000081947 */ /* 0x002fea0003800000 */
[----:B------:R-:W1:Y:S02]  /*19f0*/  SYNCS.PHASECHK.TRANS64.TRYWAIT P1, [R3+URZ], R0 ;  /* 0x00000000030075a7 */ /* 0x000e64000802017f */
[----:B-1----:R-:W-:Y:S05]  /*1a00*/  @!P1 BRA `(.L_x_22) ;  /* 0x000000b000889947 */ /* 0x002fea0003800000 */
.L_x_21:
[----:B------:R-:W-:-:S04]  /*1a10*/  UIADD3 UR4, UR41, 0x1, URZ ;  /* 0x0000000129047890 */ /* 0x000fc8000fffe03f */
[----:B------:R-:W-:Y:S02]  /*1a20*/  UISETP.NE.AND UP0, UPT, UR4, 0x2, UPT ;  /* 0x000000020400788c */ /* 0x000fe4000bf05270 */
[----:B01----:R-:W-:Y:S02]  /*1a30*/  IMAD.U32 R0, RZ, RZ, UR4 ;  /* 0x00000004ff007e24 */ /* 0x003fe4000f8e00ff */
[----:B------:R-:W-:Y:S02]  /*1a40*/  USEL UR4, URZ, 0x1, UP0 ;  /* 0x000000013f047887 */ /* 0x000fe40008000000 */
[----:B------:R-:W-:Y:S02]  /*1a50*/  PLOP3.LUT P1, PT, PT, PT, UP0, 0x80, 0x0 ;  /* 0x000000000000781c */ /* 0x000fe40003f2f008 */
[----:B------:R-:W-:Y:S02]  /*1a60*/  ULOP3.LUT UR4, UR49, UR4, URZ, 0x3c, !UPT ;  /* 0x0000000431047292 */ /* 0x000fe4000f8e3c3f */
[----:B------:R-:W-:-:S04]  /*1a70*/  SEL R0, R0, RZ, P1 ;  /* 0x000000ff00007207 */ /* 0x000fc80000800000 */
[----:B------:R-:W-:Y:S01]  /*1a80*/  IMAD.U32 R3, RZ, RZ, UR4 ;  /* 0x00000004ff037e24 */ /* 0x000fe2000f8e00ff */
[----:B------:R-:W-:Y:S06]  /*1a90*/  @!P0 BRA `(.L_x_23) ;  /* 0x0000000000048947 */ /* 0x000fec0003800000 */
[----:B------:R-:W-:Y:S01]  /*1aa0*/  BPT.TRAP 0x1 ;  /* 0x000000040000795c */ /* 0x000fe20000300000 */
.L_x_23:
[----:B------:R-:W-:Y:S01]  /*1ab0*/  IMAD.U32 R4, RZ, RZ, UR41 ;  /* 0x00000029ff047e24 */ /* 0x000fe2000f8e00ff */
[----:B------:R-:W-:Y:S02]  /*1ac0*/  ISETP.NE.AND P3, PT, R168, RZ, PT ;  /* 0x000000ffa800720c */ /* 0x000fe40003f65270 */
[----:B------:R-:W-:Y:S01]  /*1ad0*/  SHF.L.U32 R7, R3, 0x1f, RZ ;  /* 0x0000001f03077819 */ /* 0x000fe200000006ff */
[----:B------:R-:W-:-:S05]  /*1ae0*/  IMAD R4, R4, 0x1000, R157 ;  /* 0x0000100004047824 */ /* 0x000fca00078e029d */
[----:B------:R-:W-:Y:S02]  /*1af0*/  LEA R5, R4, UR40, 0x2 ;  /* 0x0000002804057c11 */ /* 0x000fe4000f8e10ff */
[----:B------:R-:W-:-:S03]  /*1b00*/  LEA R4, R0, UR40, 0x3 ;  /* 0x0000002800047c11 */ /* 0x000fc6000f8e18ff */
[C---:B------:R-:W-:Y:S01]  /*1b10*/  VIADD R8, R5.reuse, 0x800 ;  /* 0x0000080005087836 */ /* 0x040fe20000000000 */
[----:B------:R0:W1:Y:S01]  /*1b20*/  SYNCS.PHASECHK.TRANS64.TRYWAIT P1, [R4+URZ], R7 ;  /* 0x00000007040075a7 */ /* 0x000062000802017f */
[----:B------:R-:W-:Y:S01]  /*1b30*/  VIADD R6, R5, 0x890 ;  /* 0x0000089005067836 */ /* 0x000fe20000000000 */
[----:B------:R0:W2:Y:S01]  /*1b40*/  LDS R160, [R5+0x800] ;  /* 0x0008000005a07984 */ /* 0x0000a20000000800 */
[----:B------:R-:W-:-:S07]  /*1b50*/  @P3 VIADD R6, R8, 0x70 ;  /* 0x0000007008063836 */ /* 0x000fce0000000000 */
[----:B------:R-:W-:Y:S05]  /*1b60*/  WARPSYNC.ALL ;  /* 0x0000000000007948 */ /* 0x000fea0003800000 */
[----:B------:R-:W-:Y:S01]  /*1b70*/  LDS R161, [R5+0x1000] ;  /* 0x0010000005a17984 */ /* 0x000fe20000000800 */
[----:B------:R-:W-:-:S03]  /*1b80*/  IMAD.U32 R8, RZ, RZ, UR38 ;  /* 0x00000026ff087e24 */ /* 0x000fc6000f8e00ff */
[----:B------:R-:W-:Y:S02]  /*1b90*/  LDS R164, [R5+0x900] ;  /* 0x0009000005a47984 */ /* 0x000fe40000000800 */
[----:B------:R-:W-:Y:S02]  /*1ba0*/  ISETP.NE.AND P2, PT, R8, 0x1, PT ;  /* 0x000000010800780c */ /* 0x000fe40003f45270 */
[----:B------:R-:W-:Y:S04]  /*1bb0*/  LDS R165, [R5+0x1100] ;  /* 0x0011000005a57984 */ /* 0x000fe80000000800 */
[----:B------:R-:W-:Y:S04]  /*1bc0*/  LDS R162, [R6] ;  /* 0x0000000006a27984 */ /* 0x000fe80000000800 */
[----:B------:R-:W2:Y:S04]  /*1bd0*/  LDS R163, [R6+0x800] ;  /* 0x0008000006a37984 */ /* 0x000ea80000000800 */
[----:B------:R-:W-:Y:S04]  /*1be0*/  LDS R166, [R6+0x100] ;  /* 0x0001000006a67984 */ /* 0x000fe80000000800 */
[----:B------:R-:W3:Y:S01]  /*1bf0*/  LDS R167, [R6+0x900] ;  /* 0x0009000006a77984 */ /* 0x000ee20000000800 */
[----:B------:R-:W-:Y:S01]  /*1c00*/  R2UR UR4, R24 ;  /* 0x00000000180472ca */ /* 0x000fe200000e0000 */
[----:B------:R-:W-:Y:S01]  /*1c10*/  UMOV UR7, 0x40000040 ;  /* 0x4000004000077882 */ /* 0x000fe20000000000 */
[----:B--2---:R-:W-:-:S11]  /*1c20*/  WARPGROUP.ARRIVE ;  /* 0x00000000000079c5 */ /* 0x004fd60000000000 */
[----:B------:R-:W-:-:S04]  /*1c30*/  USHF.R.U32.HI UR4, URZ, 0x4, UR4 ;  /* 0x000000043f047899 */ /* 0x000fc80008011604 */
[----:B------:R-:W-:-:S04]  /*1c40*/  ULOP3.LUT UR4, UR4, 0x3fff, URZ, 0xc0, !UPT ;  /* 0x00003fff04047892 */ /* 0x000fc8000f8ec03f */
[----:B------:R-:W-:-:S04]  /*1c50*/  ULOP3.LUT UR4, UR4, 0x10000, URZ, 0xfc, !UPT ;  /* 0x0001000004047892 */ /* 0x000fc8000f8efc3f */
[----:B------:R-:W-:-:S07]  /*1c60*/  ULEA UR5, UR41, UR4, 0xc ;  /* 0x0000000429057291 */ /* 0x000fce000f8e603f */
[----:B------:R-:W-:Y:S02]  /*1c70*/  UMOV UR6, UR5 ;  /* 0x0000000500067c82 */ /* 0x000fe40008000000 */
[----:B------:R-:W-:Y:S01]  /*1c80*/  HGMMA.64x256x8.F32.TF32 R24, R160, gdesc[UR4], RZ, !UPT, gsb0 ;  /* 0x07e00004a0187df0 */ /* 0x000fe2000c0028ff */
[----:B------:R-:W-:Y:S01]  /*1c90*/  UIADD3 UR6, UR5, 0x2, URZ ;  /* 0x0000000205067890 */ /* 0x000fe2000fffe03f */
[----:B------:R-:W-:Y:S01]  /*1ca0*/  UMOV UR7, 0x40000040 ;  /* 0x4000004000077882 */ /* 0x000fe20000000000 */
[----:B------:R-:W-:Y:S02]  /*1cb0*/  WARPGROUP.DEPBAR.LE gsb0, 0x0 ;  /* 0x00008000000079c5 */ /* 0x000fe40000010000 */
[----:B---3--:R-:W-:-:S15]  /*1cc0*/  WARPGROUP.ARRIVE ;  /* 0x00000000000079c5 */ /* 0x008fde0000000000 */
[----:B------:R-:W-:-:S08]  /*1cd0*/  NOP ;  /* 0x0000000000007918 */ /* 0x000fd00000000000 */
[----:B------:R-:W-:Y:S01]  /*1ce0*/  HGMMA.64x256x8.F32.TF32 R24, R164, gdesc[UR4], R24, gsb0 ;  /* 0x07e00004a4187df0 */ /* 0x000fe20008002818 */
[----:B------:R-:W-:Y:S01]  /*1cf0*/  UIADD3 UR6, UR5, 0x4, URZ ;  /* 0x0000000405067890 */ /* 0x000fe2000fffe03f */
[----:B------:R-:W-:Y:S01]  /*1d00*/  UMOV UR7, 0x40000040 ;  /* 0x4000004000077882 */ /* 0x000fe20000000000 */
[----:B------:R-:W-:Y:S02]  /*1d10*/  WARPGROUP.DEPBAR.LE gsb0, 0x0 ;  /* 0x00008000000079c5 */ /* 0x000fe40000010000 */
[----:B------:R-:W-:Y:S04]  /*1d20*/  LDS R160, [R5+0xa00] ;  /* 0x000a000005a07984 */ /* 0x000fe80000000800 */
[----:B------:R-:W-:Y:S04]  /*1d30*/  LDS R161, [R5+0x1200] ;  /* 0x0012000005a17984 */ /* 0x000fe80000000800 */
[----:B------:R-:W-:Y:S04]  /*1d40*/  LDS R162, [R6+0x200] ;  /* 0x0002000006a27984 */ /* 0x000fe80000000800 */
[----:B------:R-:W2:Y:S02]  /*1d50*/  LDS R163, [R6+0xa00] ;  /* 0x000a000006a37984 */ /* 0x000ea40000000800 */
[----:B--2---:R-:W-:-:S09]  /*1d60*/  WARPGROUP.ARRIVE ;  /* 0x00000000000079c5 */ /* 0x004fd20000000000 */
        /* <DEDUP_REMOVED lines=45> */
[----:B------:R-:W-:Y:S03]  /*2040*/  HGMMA.64x256x8.F32.TF32 R24, R160, gdesc[UR4], R24, gsb0 ;  /* 0x07e00004a0187df0 */ /* 0x000fe60008002818 */
[----:B------:R-:W-:Y:S02]  /*2050*/  WARPGROUP.DEPBAR.LE gsb0, 0x0 ;  /* 0x00008000000079c5 */ /* 0x000fe40000010000 */
[----:B------:R-:W-:Y:S05]  /*2060*/  @!P2 BRA `(.L_x_24) ;  /* 0x000000100004a947 */ /* 0x000fea0003800000 */
[----:B------:R-:W-:Y:S05]  /*2070*/  @!P0 BRA `(.L_x_25) ;  /* 0x0000000000048947 */ /* 0x000fea0003800000 */
[----:B------:R-:W-:Y:S01]  /*2080*/  BPT.TRAP 0x1 ;  /* 0x000000040000795c */ /* 0x000fe20000300000 */
.L_x_25:
[----:B------:R-:W-:-:S04]  /*2090*/  IMAD.SHL.U32 R8, R0, 0x1000, RZ ;  /* 0x0000100000087824 */ /* 0x000fc800078e00ff */
[----:B0-----:R-:W-:-:S05]  /*20a0*/  IMAD.IADD R5, R157, 0x1, R8 ;  /* 0x000000019d057824 */ /* 0x001fca00078e0208 */
[----:B------:R-:W-:-:S05]  /*20b0*/  LEA R5, R5, UR40, 0x2 ;  /* 0x0000002805057c11 */ /* 0x000fca000f8e10ff */
[C---:B------:R-:W-:Y:S02]  /*20c0*/  VIADD R9, R5.reuse, 0x800 ;  /* 0x0000080005097836 */ /* 0x040fe40000000000 */
[----:B------:R-:W-:Y:S02]  /*20d0*/  VIADD R6, R5, 0x890 ;  /* 0x0000089005067836 */ /* 0x000fe40000000000 */
[----:B------:R-:W-:Y:S01]  /*20e0*/  @P3 VIADD R6, R9, 0x70 ;  /* 0x0000007009063836 */ /* 0x000fe20000000000 */
[----:B-1----:R-:W-:Y:S06]  /*20f0*/  @P1 BRA `(.L_x_26) ;  /* 0x0000000000081947 */ /* 0x002fec0003800000 */
[----:B------:R-:W0:Y:S02]  /*2100*/  SYNCS.PHASECHK.TRANS64.TRYWAIT P1, [R4+URZ], R7 ;  /* 0x00000007040075a7 */ /* 0x000e24000802017f */
[----:B0-----:R-:W-:Y:S05]  /*2110*/  @!P1 BRA `(.L_x_27) ;  /* 0x000000a800d89947 */ /* 0x001fea0003800000 */
.L_x_26:
[----:B0-----:R-:W0:Y:S01]  /*2120*/  LDC R4, c[0x0][0x28c] ;  /* 0x0000a300ff047b82 */ /* 0x001e220000000800 */
[----:B------:R1:W2:Y:S01]  /*2130*/  LDS R164, [R5+0x800] ;  /* 0x0008000005a47984 */ /* 0x0002a20000000800 */
[----:B------:R-:W-:-:S03]  /*2140*/  UMOV UR5, UR41 ;  /* 0x0000002900057c82 */ /* 0x000fc60008000000 */
[----:B------:R1:W3:Y:S04]  /*2150*/  LDS R165, [R5+0x1000] ;  /* 0x0010000005a57984 */ /* 0x0002e80000000800 */
[----:B------:R1:W4:Y:S04]  /*2160*/  LDS R166, [R6] ;  /* 0x0000000006a67984 */ /* 0x0003280000000800 */
[----:B------:R1:W1:Y:S01]  /*2170*/  LDS R167, [R6+0x800] ;  /* 0x0008000006a77984 */ /* 0x0002620000000800 */
[----:B0-----:R-:W-:-:S13]  /*2180*/  ISETP.GE.AND P1, PT, R4, 0x81, PT ;  /* 0x000000810400780c */ /* 0x001fda0003f26270 */
[----:B-1234-:R-:W-:Y:S05]  /*2190*/  @!P1 BRA `(.L_x_28) ;  /* 0x0000000800289947 */ /* 0x01efea0003800000 */
[----:B------:R-:W-:Y:S01]  /*21a0*/  UIADD3 UR8, UR38, -0x1, URZ ;  /* 0xffffffff26087890 */ /* 0x000fe2000fffe03f */
[----:B------:R-:W-:-:S11]  /*21b0*/  UMOV UR5, UR41 ;  /* 0x0000002900057c82 */ /* 0x000fd60008000000 */
.L_x_36:
[----:B------:R-:W-:-:S05]  /*21c0*/  VIADD R4, R0, 0x1 ;  /* 0x0000000100047836 */ /* 0x000fca0000000000 */
[----:B------:R-:W-:-:S04]  /*21d0*/  ISETP.NE.AND P1, PT, R4, 0x2, PT ;  /* 0x000000020400780c */ /* 0x000fc80003f25270 */
[----:B0-----:R-:W-:Y:S02]  /*21e0*/  SEL R6, RZ, 0x1, P1 ;  /* 0x00000001ff067807 */ /* 0x001fe40000800000 */
[----:B------:R-:W-:Y:S02]  /*21f0*/  SEL R9, R4, RZ, P1 ;  /* 0x000000ff04097207 */ /* 0x000fe40000800000 */
[----:B------:R-:W-:Y:S01]  /*2200*/  LOP3.LUT R3, R3, R6, RZ, 0x3c, !PT ;  /* 0x0000000603037212 */ /* 0x000fe200078e3cff */
[----:B------:R-:W-:Y:S06]  /*2210*/  @!P0 BRA `(.L_x_29) ;  /* 0x0000000000048947 */ /* 0x000fec0003800000 */
[----:B------:R-:W-:Y:S01]  /*2220*/  BPT.TRAP 0x1 ;  /* 0x000000040000795c */ /* 0x000fe20000300000 */
.L_x_29:
[----:B------:R-:W-:Y:S01]  /*2230*/  IMAD.MOV.U32 R5, RZ, RZ, 0x40000040 ;  /* 0x40000040ff057424 */ /* 0x000fe200078e00ff */
[C---:B------:R-:W-:Y:S01]  /*2240*/  LEA R4, R0.reuse, UR4, 0xc ;  /* 0x0000000400047c11 */ /* 0x040fe2000f8e60ff */
[----:B------:R-:W-:Y:S01]  /*2250*/  IMAD R0, R0, 0x1000, R157 ;  /* 0x0000100000007824 */ /* 0x000fe200078e029d */
[----:B------:R-:W-:Y:S01]  /*2260*/  LEA R10, R9, UR40, 0x3 ;  /* 0x00000028090a7c11 */ /* 0x000fe2000f8e18ff */
[----:B------:R-:W-:Y:S01]  /*2270*/  IMAD.MOV.U32 R7, RZ, RZ, 0x40000040 ;  /* 0x40000040ff077424 */ /* 0x000fe200078e00ff */
[C---:B------:R-:W-:Y:S01]  /*2280*/  R2UR UR6, R4.reuse ;  /* 0x00000000040672ca */ /* 0x040fe200000e0000 */
[----:B------:R-:W-:Y:S01]  /*2290*/  VIADD R6, R4, 0x2 ;  /* 0x0000000204067836 */ /* 0x000fe20000000000 */
[----:B------:R-:W-:Y:S02]  /*22a0*/  R2UR UR7, R5 ;  /* 0x00000000050772ca */ /* 0x000fe400000e0000 */
[----:B------:R-:W-:Y:S02]  /*22b0*/  SHF.L.U32 R13, R3, 0x1f, RZ ;  /* 0x0000001f030d7819 */ /* 0x000fe400000006ff */
[----:B------:R-:W-:-:S02]  /*22c0*/  ISETP.NE.AND P3, PT, R168, RZ, PT ;  /* 0x000000ffa800720c */ /* 0x000fc40003f65270 */
[----:B------:R0:W1:Y:S01]  /*22d0*/  SYNCS.PHASECHK.TRANS64.TRYWAIT P1, [R10+URZ], R13 ;  /* 0x0000000d0a0075a7 */ /* 0x000062000802017f */
[----:B------:R-:W-:Y:S01]  /*22e0*/  WARPGROUP.ARRIVE ;  /* 0x00000000000079c5 */ /* 0x000fe20000000000 */
[----:B------:R-:W-:-:S05]  /*22f0*/  LEA R11, R0, UR40, 0x2 ;  /* 0x00000028000b7c11 */ /* 0x000fca000f8e10ff */
[----:B------:R-:W-:Y:S01]  /*2300*/  HGMMA.64x256x8.F32.TF32 R24, R164, gdesc[UR4], R24, gsb0 ;  /* 0x07e00004a4187df0 */ /* 0x000fe20008002818 */
[C---:B------:R-:W-:Y:S01]  /*2310*/  VIADD R0, R11.reuse, 0x900 ;  /* 0x000009000b007836 */ /* 0x040fe20000000000 */
[----:B------:R-:W-:Y:S01]  /*2320*/  R2UR UR6, R6 ;  /* 0x00000000060672ca */ /* 0x000fe200000e0000 */
[----:B------:R-:W-:Y:S01]  /*2330*/  VIADD R8, R11, 0x990 ;  /* 0x000009900b087836 */ /* 0x000fe20000000000 */
[----:B------:R-:W-:Y:S01]  /*2340*/  R2UR UR7, R7 ;  /* 0x00000000070772ca */ /* 0x000fe200000e0000 */
[----:B------:R-:W-:Y:S01]  /*2350*/  @P3 VIADD R8, R0, 0x70 ;  /* 0x0000007000083836 */ /* 0x000fe20000000000 */
[----:B------:R-:W-:Y:S02]  /*2360*/  WARPGROUP.DEPBAR.LE gsb0, 0x0 ;  /* 0x00008000000079c5 */ /* 0x000fe40000010000 */
[----:B------:R-:W-:Y:S04]  /*2370*/  LDS R160, [R11+0x900] ;  /* 0x000900000ba07984 */ /* 0x000fe80000000800 */
[----:B------:R-:W-:Y:S04]  /*2380*/  LDS R161, [R11+0x1100] ;  /* 0x001100000ba17984 */ /* 0x000fe80000000800 */
[----:B------:R-:W-:Y:S04]  /*2390*/  LDS R162, [R8] ;  /* 0x0000000008a27984 */ /* 0x000fe80000000800 */
[----:B------:R-:W2:Y:S02]  /*23a0*/  LDS R163, [R8+0x800] ;  /* 0x0008000008a37984 */ /* 0x000ea40000000800 */
[----:B--2---:R-:W-:-:S06]  /*23b0*/  WARPGROUP.ARRIVE ;  /* 0x00000000000079c5 */ /* 0x004fcc0000000000 */
[----:B------:R-:W-:Y:S03]  /*23c0*/  HGMMA.64x256x8.F32.TF32 R24, R160, gdesc[UR4], R24, gsb0 ;  /* 0x07e00004a0187df0 */ /* 0x000fe60008002818 */
[----:B------:R-:W-:Y:S02]  /*23d0*/  WARPGROUP.DEPBAR.LE gsb0, 0x0 ;  /* 0x00008000000079c5 */ /* 0x000fe40000010000 */
[----:B------:R0:W2:Y:S04]  /*23e0*/  LDS R160, [R11+0xa00] ;  /* 0x000a00000ba07984 */ /* 0x0000a80000000800 */
[----:B------:R0:W3:Y:S04]  /*23f0*/  LDS R161, [R11+0x1200] ;  /* 0x001200000ba17984 */ /* 0x0000e80000000800 */
[----:B------:R0:W4:Y:S04]  /*2400*/  LDS R162, [R8+0x100] ;  /* 0x0001000008a27984 */ /* 0x0001280000000800 */
[----:B------:R0:W0:Y:S01]  /*2410*/  LDS R163, [R8+0x900] ;  /* 0x0009000008a37984 */ /* 0x0000220000000800 */
[----:B-1----:R-:W-:Y:S05]  /*2420*/  @!P0 BRA `(.L_x_30) ;  /* 0x0000000000048947 */ /* 0x002fea0003800000 */
[----:B------:R-:W-:Y:S01]  /*2430*/  BPT.TRAP 0x1 ;  /* 0x000000040000795c */ /* 0x000fe20000300000 */
.L_x_30:
[----:B------:R-:W-:Y:S02]  /*2440*/  UISETP.GT.U32.AND UP0, UPT, UR39, 0x1, UPT ;  /* 0x000000012700788c */ /* 0x000fe4000bf04070 */
[----:B------:R-:W-:-:S04]  /*2450*/  ULEA UR6, UR5, UR40, 0x3 ;  /* 0x0000002805067291 */ /* 0x000fc8000f8e183f */
[----:B------:R-:W-:Y:S01]  /*2460*/  UIADD3 UR6, UR6, 0x10, URZ ;  /* 0x0000001006067890 */ /* 0x000fe2000fffe03f */
[----:B------:R-:W-:-:S03]  /*2470*/  PLOP3.LUT P2, PT, PT, PT, UP0, 0x80, 0x0 ;  /* 0x000000000000781c */ /* 0x000fc60003f4f008 */
[----:B------:R-:W-:-:S09]  /*2480*/  UPRMT UR6, URZ, 0x654, UR6 ;  /* 0x000006543f067896 */ /* 0x000fd20008000006 */
[----:B------:R-:W-:Y:S01]  /*2490*/  SYNCS.ARRIVE.TRANS64.RED.A1T0 RZ, [UR6], RZ ;  /* 0x000000ffffff79a7 */ /* 0x000fe20008100406 */
[----:B------:R-:W-:Y:S05]  /*24a0*/  @P2 BRA `(.L_x_31) ;  /* 0x0000000000042947 */ /* 0x000fea0003800000 */
[----:B------:R-:W-:Y:S01]  /*24b0*/  BPT.TRAP 0x1 ;  /* 0x000000040000795c */ /* 0x000fe20000300000 */
.L_x_31:
[----:B------:R-:W-:Y:S01]  /*24c0*/  VIADD R6, R4, 0x4 ;  /* 0x0000000404067836 */ /* 0x000fe20000000000 */
[----:B0-234-:R-:W-:Y:S01]  /*24d0*/  WARPGROUP.ARRIVE ;  /* 0x00000000000079c5 */ /* 0x01dfe20000000000 */
[----:B------:R-:W-:Y:S01]  /*24e0*/  IMAD.MOV.U32 R7, RZ, RZ, 0x40000040 ;  /* 0x40000040ff077424 */ /* 0x000fe200078e00ff */
[----:B------:R-:W-:Y:S02]  /*24f0*/  UIADD3 UR5, UR5, 0x1, URZ ;  /* 0x0000000105057890 */ /* 0x000fe4000fffe03f */
[----:B------:R-:W-:Y:S01]  /*2500*/  R2UR UR6, R6 ;  /* 0x00000000060672ca */ /* 0x000fe200000e0000 */
[----:B------:R-:W-:Y:S01]  /*2510*/  VIADD R6, R4, 0x6 ;  /* 0x0000000604067836 */ /* 0x000fe20000000000 */
[----:B------:R-:W-:Y:S01]  /*2520*/  R2UR UR7, R7 ;  /* 0x00000000070772ca */ /* 0x000fe200000e0000 */
[----:B------:R-:W-:Y:S01]  /*2530*/  IMAD.MOV.U32 R7, RZ, RZ, 0x40000040 ;  /* 0x40000040ff077424 */ /* 0x000fe200078e00ff */
[----:B------:R-:W-:-:S04]  /*2540*/  UISETP.NE.AND UP0, UPT, UR5, 0x2, UPT ;  /* 0x000000020500788c */ /* 0x000fc8000bf05270 */
[----:B------:R-:W-:-:S09]  /*2550*/  USEL UR5, UR5, URZ, UP0 ;  /* 0x0000003f05057287 */ /* 0x000fd20008000000 */
[----:B------:R-:W-:Y:S01]  /*2560*/  HGMMA.64x256x8.F32.TF32 R24, R160, gdesc[UR4], R24, gsb0 ;  /* 0x07e00004a0187df0 */ /* 0x000fe20008002818 */
[----:B------:R-:W-:Y:S01]  /*2570*/  R2UR UR6, R6 ;  /* 0x00000000060672ca */ /* 0x000fe200000e0000 */
[----:B------:R-:W-:Y:S01]  /*2580*/  VIADD R6, R4, 0x800 ;  /* 0x0000080004067836 */ /* 0x000fe20000000000 */
[----:B------:R-:W-:Y:S01]  /*2590*/  R2UR UR7, R7 ;  /* 0x00000000070772ca */ /* 0x000fe200000e0000 */
[----:B------:R-:W-:Y:S01]  /*25a0*/  IMAD.MOV.U32 R7, RZ, RZ, 0x40000040 ;  /* 0x40000040ff077424 */ /* 0x000fe200078e00ff */
[----:B------:R-:W-:Y:S02]  /*25b0*/  WARPGROUP.DEPBAR.LE gsb0, 0x0 ;  /* 0x00008000000079c5 */ /* 0x000fe40000010000 */
[----:B------:R-:W-:Y:S04]  /*25c0*/  LDS R160, [R11+0xb00] ;  /* 0x000b00000ba07984 */ /* 0x000fe80000000800 */
[----:B------:R-:W-:Y:S04]  /*25d0*/  LDS R161, [R11+0x1300] ;  /* 0x001300000ba17984 */ /* 0x000fe80000000800 */
[----:B------:R-:W-:Y:S04]  /*25e0*/  LDS R162, [R8+0x200] ;  /* 0x0002000008a27984 */ /* 0x000fe80000000800 */
[----:B------:R-:W0:Y:S02]  /*25f0*/  LDS R163, [R8+0xa00] ;  /* 0x000a000008a37984 */ /* 0x000e240000000800 */
[----:B0-----:R-:W-:-:S07]  /*2600*/  WARPGROUP.ARRIVE ;  /* 0x00000000000079c5 */ /* 0x001fce0000000000 */
        /* <DEDUP_REMOVED lines=23> */
[----:B------:R-:W-:Y:S02]  /*2780*/  R2UR UR6, R6 ;  /* 0x00000000060672ca */ /* 0x000fe400000e0000 */
[----:B------:R-:W-:Y:S01]  /*2790*/  R2UR UR7, R7 ;  /* 0x00000000070772ca */ /* 0x000fe200000e0000 */
[----:B------:R-:W-:Y:S02]  /*27a0*/  WARPGROUP.DEPBAR.LE gsb0, 0x0 ;  /* 0x00008000000079c5 */ /* 0x000fe40000010000 */
[----:B------:R-:W-:Y:S04]  /*27b0*/  LDS R160, [R11+0xe00] ;  /* 0x000e00000ba07984 */ /* 0x000fe80000000800 */
[----:B------:R-:W-:Y:S04]  /*27c0*/  LDS R161, [R11+0x1600] ;  /* 0x001600000ba17984 */ /* 0x000fe80000000800 */
[----:B------:R-:W-:Y:S04]  /*27d0*/  LDS R162, [R8+0x500] ;  /* 0x0005000008a27984 */ /* 0x000fe80000000800 */
[----:B------:R-:W0:Y:S02]  /*27e0*/  LDS R163, [R8+0xd00] ;  /* 0x000d000008a37984 */ /* 0x000e240000000800 */
[----:B0-----:R-:W-:-:S08]  /*27f0*/  WARPGROUP.ARRIVE ;  /* 0x00000000000079c5 */ /* 0x001fd00000000000 */
[----:B------:R-:W-:Y:S03]  /*2800*/  HGMMA.64x256x8.F32.TF32 R24, R160, gdesc[UR4], R24, gsb0 ;  /* 0x07e00004a0187df0 */ /* 0x000fe60008002818 */
[----:B------:R-:W-:Y:S02]  /*2810*/  WARPGROUP.DEPBAR.LE gsb0, 0x0 ;  /* 0x00008000000079c5 */ /* 0x000fe40000010000 */
[----:B------:R0:W1:Y:S04]  /*2820*/  LDS R160, [R11+0xf00] ;  /* 0x000f00000ba07984 */ /* 0x0000680000000800 */
[----:B------:R0:W2:Y:S04]  /*2830*/  LDS R161, [R11+0x1700] ;  /* 0x001700000ba17984 */ /* 0x0000a80000000800 */
[----:B------:R0:W3:Y:S04]  /*2840*/  LDS R162, [R8+0x600] ;  /* 0x0006000008a27984 */ /* 0x0000e80000000800 */
[----:B------:R0:W4:Y:S01]  /*2850*/  LDS R163, [R8+0xe00] ;  /* 0x000e000008a37984 */ /* 0x0001220000000800 */
[----:B------:R-:W-:Y:S05]  /*2860*/  @!P0 BRA `(.L_x_32) ;  /* 0x0000000000048947 */ /* 0x000fea0003800000 */
[----:B------:R-:W-:Y:S01]  /*2870*/  BPT.TRAP 0x1 ;  /* 0x000000040000795c */ /* 0x000fe20000300000 */
.L_x_32:
[----:B0-----:R-:W-:Y:S01]  /*2880*/  IMAD.SHL.U32 R8, R9, 0x1000, RZ ;  /* 0x0000100009087824 */ /* 0x001fe200078e00ff */
[----:B------:R-:W-:Y:S03]  /*2890*/  BSSY B0, `(.L_x_33) ;  /* 0x0000009000007945 */ /* 0x000fe60003800000 */
[----:B------:R-:W-:-:S05]  /*28a0*/  IMAD.IADD R0, R157, 0x1, R8 ;  /* 0x000000019d007824 */ /* 0x000fca00078e0208 */
[----:B------:R-:W-:-:S05]  /*28b0*/  LEA R0, R0, UR40, 0x2 ;  /* 0x0000002800007c11 */ /* 0x000fca000f8e10ff */
[C---:B------:R-:W-:Y:S02]  /*28c0*/  VIADD R7, R0.reuse, 0x800 ;  /* 0x0000080000077836 */ /* 0x040fe40000000000 */
[----:B------:R-:W-:Y:S02]  /*28d0*/  VIADD R6, R0, 0x890 ;  /* 0x0000089000067836 */ /* 0x000fe40000000000 */
[----:B------:R-:W-:Y:S01]  /*28e0*/  @P3 VIADD R6, R7, 0x70 ;  /* 0x0000007007063836 */ /* 0x000fe20000000000 */
[----:B------:R-:W-:Y:S06]  /*28f0*/  @P1 BRA `(.L_x_34) ;  /* 0x0000000000081947 */ /* 0x000fec0003800000 */
[----:B------:R-:W0:Y:S02]  /*2900*/  SYNCS.PHASECHK.TRANS64.TRYWAIT P1, [R10+URZ], R13 ;  /* 0x0000000d0a0075a7 */ /* 0x000e24000802017f */
[----:B0-----:R-:W-:Y:S05]  /*2910*/  @!P1 BRA `(.L_x_35) ;  /* 0x000000a000ec9947 */ /* 0x001fea0003800000 */
.L_x_34:
[----:B------:R-:W-:Y:S05]  /*2920*/  BSYNC B0 ;  /* 0x0000000000007941 */ /* 0x000fea0003800000 */
.L_x_33:
[----:B------:R-:W0:Y:S01]  /*2930*/  LDS R164, [R0+0x800] ;  /* 0x0008000000a47984 */ /* 0x000e220000000800 */
[----:B------:R-:W-:Y:S05]  /*2940*/  WARPSYNC.ALL ;  /* 0x0000000000007948 */ /* 0x000fea0003800000 */
[----:B------:R1:W0:Y:S04]  /*2950*/  LDS R165, [R0+0x1000] ;  /* 0x0010000000a57984 */ /* 0x0002280000000800 */
[----:B------:R0:W0:Y:S04]  /*2960*/  LDS R166, [R6] ;  /* 0x0000000006a67984 */ /* 0x0000280000000800 */
[----:B------:R0:W0:Y:S01]  /*2970*/  LDS R167, [R6+0x800] ;  /* 0x0008000006a77984 */ /* 0x0000220000000800 */
[----:B------:R-:W-:Y:S01]  /*2980*/  VIADD R4, R4, 0x806 ;  /* 0x0000080604047836 */ /* 0x000fe20000000000 */
[----:B-1234-:R-:W-:Y:S01]  /*2990*/  WARPGROUP.ARRIVE ;  /* 0x00000000000079c5 */ /* 0x01efe20000000000 */
[----:B------:R-:W-:Y:S01]  /*29a0*/  IMAD.MOV.U32 R5, RZ, RZ, 0x40000040 ;  /* 0x40000040ff057424 */ /* 0x000fe200078e00ff */
[----:B------:R-:W-:Y:S01]  /*29b0*/  UISETP.GT.AND UP0, UPT, UR8, 0x2, UPT ;  /* 0x000000020800788c */ /* 0x000fe2000bf04270 */
[----:B------:R-:W-:Y:S01]  /*29c0*/  IMAD.MOV.U32 R0, RZ, RZ, R9 ;  /* 0x000000ffff007224 */ /* 0x000fe200078e0009 */
[----:B------:R-:W-:Y:S01]  /*29d0*/  R2UR UR6, R4 ;  /* 0x00000000040672ca */ /* 0x000fe200000e0000 */
[----:B------:R-:W-:Y:S01]  /*29e0*/  UIADD3 UR8, UR8, -0x1, URZ ;  /* 0xffffffff08087890 */ /* 0x000fe2000fffe03f */
[----:B------:R-:W-:-:S02]  /*29f0*/  R2UR UR7, R5 ;  /* 0x00000000050772ca */ /* 0x000fc400000e0000 */
[----:B------:R-:W-:-:S11]  /*2a00*/  PLOP3.LUT P1, PT, PT, PT, UP0, 0x80, 0x0 ;  /* 0x000000000000781c */ /* 0x000fd60003f2f008 */
[----:B------:R-:W-:Y:S03]  /*2a10*/  HGMMA.64x256x8.F32.TF32 R24, R160, gdesc[UR4], R24, gsb0 ;  /* 0x07e00004a0187df0 */ /* 0x000fe60008002818 */
[----:B------:R-:W-:Y:S02]  /*2a20*/  WARPGROUP.DEPBAR.LE gsb0, 0x0 ;  /* 0x00008000000079c5 */ /* 0x000fe40000010000 */
[----:B------:R-:W-:Y:S05]  /*2a30*/  @P1 BRA `(.L_x_36) ;  /* 0xfffffff400e01947 */ /* 0x000fea000383ffff */
.L_x_28:
[----:B------:R-:W-:Y:S01]  /*2a40*/  VIADD R4, R8, UR4 ;  /* 0x0000000408047c36 */ /* 0x000fe20008000000 */
[----:B0-----:R-:W-:Y:S01]  /*2a50*/  WARPGROUP.ARRIVE ;  /* 0x00000000000079c5 */ /* 0x001fe20000000000 */
[----:B------:R-:W-:Y:S01]  /*2a60*/  IMAD.MOV.U32 R5, RZ, RZ, 0x40000040 ;  /* 0x40000040ff057424 */ /* 0x000fe200078e00ff */
[----:B------:R-:W-:Y:S01]  /*2a70*/  ISETP.NE.AND P1, PT, R168, RZ, PT ;  /* 0x000000ffa800720c */ /* 0x000fe20003f25270 */
[----:B------:R-:W-:Y:S01]  /*2a80*/  IMAD.IADD R8, R157, 0x1, R8 ;  /* 0x000000019d087824 */ /* 0x000fe200078e0208 */
[C---:B------:R-:W-:Y:S01]  /*2a90*/  R2UR UR6, R4.reuse ;  /* 0x00000000040672ca */ /* 0x040fe200000e0000 */
[----:B------:R-:W-:Y:S01]  /*2aa0*/  VIADD R6, R4, 0x2 ;  /* 0x0000000204067836 */ /* 0x000fe20000000000 */
[----:B------:R-:W-:Y:S01]  /*2ab0*/  R2UR UR7, R5 ;  /* 0x00000000050772ca */ /* 0x000fe200000e0000 */
[----:B------:R-:W-:Y:S01]  /*2ac0*/  IMAD.MOV.U32 R7, RZ, RZ, 0x40000040 ;  /* 0x40000040ff077424 */ /* 0x000fe200078e00ff */
[----:B------:R-:W-:-:S05]  /*2ad0*/  LEA R8, R8, UR40, 0x2 ;  /* 0x0000002808087c11 */ /* 0x000fca000f8e10ff */
[C---:B------:R-:W-:Y:S02]  /*2ae0*/  VIADD R3, R8.reuse, 0x900 ;  /* 0x0000090008037836 */ /* 0x040fe40000000000 */
[----:B------:R-:W-:Y:S02]  /*2af0*/  VIADD R0, R8, 0x990 ;  /* 0x0000099008007836 */ /* 0x000fe40000000000 */
[----:B------:R-:W-:Y:S02]  /*2b00*/  @P1 VIADD R0, R3, 0x70 ;  /* 0x0000007003001836 */ /* 0x000fe40000000000 */
[----:B------:R-:W-:Y:S01]  /*2b10*/  HGMMA.64x256x8.F32.TF32 R24, R164, gdesc[UR4], R24, gsb0 ;  /* 0x07e00004a4187df0 */ /* 0x000fe20008002818 */
[----:B------:R-:W-:Y:S02]  /*2b20*/  R2UR UR6, R6 ;  /* 0x00000000060672ca */ /* 0x000fe400000e0000 */
[----:B------:R-:W-:Y:S01]  /*2b30*/  R2UR UR7, R7 ;  /* 0x00000000070772ca */ /* 0x000fe200000e0000 */
[----:B------:R-:W-:-:S02]  /*2b40*/  WARPGROUP.DEPBAR.LE gsb0, 0x0 ;  /* 0x00008000000079c5 */ /* 0x000fc40000010000 */
[----:B------:R-:W-:Y:S04]  /*2b50*/  LDS R160, [R8+0x900] ;  /* 0x0009000008a07984 */ /* 0x000fe80000000800 */
[----:B------:R-:W-:Y:S04]  /*2b60*/  LDS R161, [R8+0x1100] ;  /* 0x0011000008a17984 */ /* 0x000fe80000000800 */
[----:B------:R-:W-:Y:S04]  /*2b70*/  LDS R162, [R0] ;  /* 0x0000000000a27984 */ /* 0x000fe80000000800 */
        /* <DEDUP_REMOVED lines=10> */
.L_x_37:
        /* <DEDUP_REMOVED lines=8> */
.L_x_38:
[----:B------:R-:W-:Y:S01]  /*2ca0*/  VIADD R6, R4, 0x4 ;  /* 0x0000000404067836 */ /* 0x000fe20000000000 */
[----:B-1234-:R-:W-:Y:S01]  /*2cb0*/  WARPGROUP.ARRIVE ;  /* 0x00000000000079c5 */ /* 0x01efe20000000000 */
[----:B------:R-:W-:Y:S02]  /*2cc0*/  IMAD.MOV.U32 R7, RZ, RZ, 0x40000040 ;  /* 0x40000040ff077424 */ /* 0x000fe400078e00ff */
[----:B------:R-:W-:Y:S01]  /*2cd0*/  IMAD.MOV.U32 R5, RZ, RZ, 0x40000040 ;  /* 0x40000040ff057424 */ /* 0x000fe200078e00ff */
[----:B------:R-:W-:Y:S01]  /*2ce0*/  R2UR UR6, R6 ;  /* 0x00000000060672ca */ /* 0x000fe200000e0000 */
[----:B------:R-:W-:Y:S01]  /*2cf0*/  VIADD R6, R4, 0x6 ;  /* 0x0000000604067836 */ /* 0x000fe20000000000 */
[----:B------:R-:W-:Y:S01]  /*2d00*/  R2UR UR7, R7 ;  /* 0x00000000070772ca */ /* 0x000fe200000e0000 */
[----:B------:R-:W-:-:S12]  /*2d10*/  IMAD.MOV.U32 R7, RZ, RZ, 0x40000040 ;  /* 0x40000040ff077424 */ /* 0x000fd800078e00ff */
        /* <DEDUP_REMOVED lines=9> */
[----:B------:R-:W1:Y:S02]  /*2db0*/  LDS R163, [R0+0xa00] ;  /* 0x000a000000a37984 */ /* 0x000e640000000800 */
[----:B-1----:R-:W-:-:S07]  /*2dc0*/  WARPGROUP.ARRIVE ;  /* 0x00000000000079c5 */ /* 0x002fce0000000000 */
        /* <DEDUP_REMOVED lines=13> */
[C---:B------:R-:W-:Y:S01]  /*2ea0*/  VIADD R6, R4.reuse, 0x804 ;  /* 0x0000080404067836 */ /* 0x040fe20000000000 */
[----:B------:R-:W-:Y:S01]  /*2eb0*/  R2UR UR7, R7 ;  /* 0x00000000070772ca */ /* 0x000fe200000e0000 */
[----:B------:R-:W-:Y:S02]  /*2ec0*/  IMAD.MOV.U32 R7, RZ, RZ, 0x40000040 ;  /* 0x40000040ff077424 */ /* 0x000fe400078e00ff */
[----:B------:R-:W-:Y:S01]  /*2ed0*/  VIADD R4, R4, 0x806 ;  /* 0x0000080604047836 */ /* 0x000fe20000000000 */
[----:B------:R-:W-:Y:S02]  /*2ee0*/  WARPGROUP.DEPBAR.LE gsb0, 0x0 ;  /* 0x00008000000079c5 */ /* 0x000fe40000010000 */
[----:B------:R-:W-:Y:S04]  /*2ef0*/  LDS R160, [R8+0xd00] ;  /* 0x000d000008a07984 */ /* 0x000fe80000000800 */
[----:B------:R-:W-:Y:S04]  /*2f00*/  LDS R161, [R8+0x1500] ;  /* 0x0015000008a17984 */ /* 0x000fe80000000800 */
[----:B------:R-:W-:Y:S04]  /*2f10*/  LDS R162, [R0+0x400] ;  /* 0x0004000000a27984 */ /* 0x000fe80000000800 */
[----:B------:R-:W1:Y:S02]  /*2f20*/  LDS R163, [R0+0xc00] ;  /* 0x000c000000a37984 */ /* 0x000e640000000800 */
[----:B-1----:R-:W-:-:S06]  /*2f30*/  WARPGROUP.ARRIVE ;  /* 0x00000000000079c5 */ /* 0x002fcc0000000000 */
[----:B------:R-:W-:Y:S01]  /*2f40*/  HGMMA.64x256x8.F32.TF32 R24, R160, gdesc[UR4], R24, gsb0 ;  /* 0x07e00004a0187df0 */ /* 0x000fe20008002818 */
[----:B------:R-:W-:Y:S02]  /*2f50*/  R2UR UR6, R6 ;  /* 0x00000000060672ca */ /* 0x000fe400000e0000 */
[----:B------:R-:W-:Y:S01]  /*2f60*/  R2UR UR7, R7 ;  /* 0x00000000070772ca */ /* 0x000fe200000e0000 */
[----:B------:R-:W-:Y:S02]  /*2f70*/  WARPGROUP.DEPBAR.LE gsb0, 0x0 ;  /* 0x00008000000079c5 */ /* 0x000fe40000010000 */
[----:B------:R-:W-:Y:S04]  /*2f80*/  LDS R160, [R8+0xe00] ;  /* 0x000e000008a07984 */ /* 0x000fe80000000800 */
[----:B------:R-:W-:Y:S04]  /*2f90*/  LDS R161, [R8+0x1600] ;  /* 0x0016000008a17984 */ /* 0x000fe80000000800 */
[----:B------:R-:W-:Y:S04]  /*2fa0*/  LDS R162, [R0+0x500] ;  /* 0x0005000000a27984 */ /* 0x000fe80000000800 */
[----:B------:R-:W1:Y:S02]  /*2fb0*/  LDS R163, [R0+0xd00] ;  /* 0x000d000000a37984 */ /* 0x000e640000000800 */
[----:B-1----:R-:W-:-:S08]  /*2fc0*/  WARPGROUP.ARRIVE ;  /* 0x00000000000079c5 */ /* 0x002fd00000000000 */
        /* <DEDUP_REMOVED lines=9> */
[----:B------:R-:W-:Y:S03]  /*3060*/  HGMMA.64x256x8.F32.TF32 R24, R160, gdesc[UR4], R24, gsb0 ;  /* 0x07e00004a0187df0 */ /* 0x000fe60008002818 */
[----:B------:R-:W-:Y:S02]  /*3070*/  WARPGROUP.DEPBAR.LE gsb0, 0x0 ;  /* 0x00008000000079c5 */ /* 0x000fe40000010000 */
.L_x_24:
[----:B0-----:R-:W-:-:S04]  /*3080*/  IMAD.U32 R0, RZ, RZ, UR42 ;  /* 0x0000002aff007e24 */ /* 0x001fc8000f8e00ff */
[----:B------:R0:W-:Y:S01]  /*3090*/  SYNCS.ARRIVE.TRANS64.A1T0 RZ, [R0+UR50], RZ ;  /* 0x000000ff00ff79a7 */ /* 0x0001e20008100032 */
[----:B------:R-:W-:Y:S05]  /*30a0*/  @!P0 BRA `(.L_x_39) ;  /* 0x0000000000048947 */ /* 0x000fea0003800000 */
[----:B------:R-:W-:Y:S01]  /*30b0*/  BPT.TRAP 0x1 ;  /* 0x000000040000795c */ /* 0x000fe20000300000 */
.L_x_39:
[----:B------:R-:W-:Y:S02]  /*30c0*/  UIADD3 UR4, UR41, UR38, URZ ;  /* 0x0000002629047290 */ /* 0x000fe4000fffe03f */
[----:B------:R-:W-:Y:S02]  /*30d0*/  UISETP.GT.U32.AND UP0, UPT, UR39, 0x1, UPT ;  /* 0x000000012700788c */ /* 0x000fe4000bf04070 */
[----:B------:R-:W-:-:S04]  /*30e0*/  ULEA UR4, UR4, 0x8, 0x3 ;  /* 0x0000000804047891 */ /* 0x000fc8000f8e183f */
[----:B------:R-:W-:Y:S01]  /*30f0*/  ULOP3.LUT UR4, UR4, 0x8, URZ, 0xc0, !UPT ;  /* 0x0000000804047892 */ /* 0x000fe2000f8ec03f */
[----:B------:R-:W-:-:S03]  /*3100*/  PLOP3.LUT P0, PT, PT, PT, UP0, 0x80, 0x0 ;  /* 0x000000000000781c */ /* 0x000fc60003f0f008 */
[----:B------:R-:W-:-:S04]  /*3110*/  UIADD3 UR4, UR40, 0x10, UR4 ;  /* 0x0000001028047890 */ /* 0x000fc8000fffe004 */
[----:B------:R-:W-:-:S09]  /*3120*/  UPRMT UR4, URZ, 0x654, UR4 ;  /* 0x000006543f047896 */ /* 0x000fd20008000004 */
[----:B------:R-:W-:Y:S01]  /*3130*/  SYNCS.ARRIVE.TRANS64.RED.A1T0 RZ, [UR4], RZ ;  /* 0x000000ffffff79a7 */ /* 0x000fe20008100404 */
[----:B------:R-:W-:Y:S05]  /*3140*/  @P0 BRA `(.L_x_40) ;  /* 0x0000000000040947 */ /* 0x000fea0003800000 */
[----:B------:R-:W-:Y:S01]  /*3150*/  BPT.TRAP 0x1 ;  /* 0x000000040000795c */ /* 0x000fe20000300000 */
.L_x_40:
[----:B0-----:R-:W-:Y:S01]  /*3160*/  IMAD.U32 R0, RZ, RZ, UR43 ;  /* 0x0000002bff007e24 */ /* 0x001fe2000f8e00ff */
[----:B------:R-:W-:Y:S01]  /*3170*/  ULEA UR6, UR38, UR41, 0x1 ;  /* 0x0000002926067291 */ /* 0x000fe2000f8e083f */
[----:B------:R-:W0:Y:S01]  /*3180*/  LDC R9, c[0x0][0x288] ;  /* 0x0000a200ff097b82 */ /* 0x000e220000000800 */
[----:B------:R-:W-:Y:S01]  /*3190*/  ULDC UR4, c[0x0][0x28c] ;  /* 0x0000a30000047ab9 */ /* 0x000fe20000000800 */
[----:B------:R-:W-:Y:S01]  /*31a0*/  IMAD.SHL.U32 R12, R158, 0x2, RZ ;  /* 0x000000029e0c7824 */ /* 0x000fe200078e00ff */
[----:B------:R-:W-:Y:S01]  /*31b0*/  SHF.L.U32 R0, R0, 0x1f, RZ ;  /* 0x0000001f00007819 */ /* 0x000fe200000006ff */
[----:B------:R-:W-:Y:S02]  /*31c0*/  USHF.R.U32.HI UR5, URZ, 0x1, UR6 ;  /* 0x000000013f057899 */ /* 0x000fe40008011606 */
[----:B------:R-:W-:Y:S01]  /*31d0*/  UIADD3 UR4, UR4, 0x7e, URZ ;  /* 0x0000007e04047890 */ /* 0x000fe2000fffe03f */
[----:B------:R-:W-:Y:S01]  /*31e0*/  SHF.R.S32.HI R13, RZ, 0x1f, R12 ;  /* 0x0000001fff0d7819 */ /* 0x000fe2000001140c */
[----:B------:R-:W2:Y:S01]  /*31f0*/  SYNCS.PHASECHK.TRANS64.TRYWAIT P0, [R159+UR51+0x10], R0 ;  /* 0x000010009f0075a7 */ /* 0x000ea20008000173 */
[----:B------:R-:W-:-:S02]  /*3200*/  ULOP3.LUT UR5, UR5, 0x1, URZ, 0xc0, !UPT ;  /* 0x0000000105057892 */ /* 0x000fc4000f8ec03f */
[----:B------:R-:W-:Y:S02]  /*3210*/  UISETP.GT.U32.AND UP0, UPT, UR6, 0x1, UPT ;  /* 0x000000010600788c */ /* 0x000fe4000bf04070 */
[----:B------:R-:W-:Y:S02]  /*3220*/  UISETP.NE.U32.AND UP1, UPT, UR5, 0x1, UPT ;  /* 0x000000010500788c */ /* 0x000fe4000bf25070 */
[----:B------:R-:W-:Y:S02]  /*3230*/  UISETP.LT.U32.AND UP0, UPT, UR4, 0x7f, UP0 ;  /* 0x0000007f0400788c */ /* 0x000fe40008701070 */
[----:B------:R-:W-:Y:S02]  /*3240*/  UISETP.GT.U32.AND UP1, UPT, UR4, 0x7e, !UP1 ;  /* 0x0000007e0400788c */ /* 0x000fe4000cf24070 */
[----:B------:R-:W-:Y:S02]  /*3250*/  USEL UR5, URZ, 0x1, !UP0 ;  /* 0x000000013f057887 */ /* 0x000fe4000c000000 */
[----:B------:R-:W-:-:S04]  /*3260*/  USEL UR4, URZ, 0x1, !UP1 ;  /* 0x000000013f047887 */ /* 0x000fc8000c800000 */
[----:B------:R-:W-:Y:S01]  /*3270*/  ULOP3.LUT UR49, UR4, UR49, UR5, 0x96, !UPT ;  /* 0x0000003104317292 */ /* 0x000fe2000f8e9605 */
[----:B0-2---:R-:W-:Y:S11]  /*3280*/  @!P0 BRA `(.L_x_41) ;  /* 0x0000009800a48947 */ /* 0x005ff60003800000 */
.L_x_325:
[----:B------:R-:W-:Y:S01]  /*3290*/  IMAD.SHL.U32 R7, R18, 0x40, RZ ;  /* 0x0000004012077824 */ /* 0x000fe200078e00ff */
[----:B------:R-:W-:Y:S01]  /*32a0*/  ULDC UR6, c[0x0][0x284] ;  /* 0x0000a10000067ab9 */ /* 0x000fe20000000800 */
[----:B------:R-:W-:Y:S01]  /*32b0*/  IMAD.SHL.U32 R14, R2, 0x100, RZ ;  /* 0x00000100020e7824 */ /* 0x000fe200078e00ff */
[----:B------:R-:W-:Y:S01]  /*32c0*/  SHF.R.S32.HI R23, RZ, 0x1f, R19 ;  /* 0x0000001fff177819 */ /* 0x000fe20000011413 */
[----:B------:R-:W-:Y:S01]  /*32d0*/  ULDC.64 UR4, c[0x0][0x5d0] ;  /* 0x0001740000047ab9 */ /* 0x000fe20000000a00 */
[----:B------:R-:W-:Y:S01]  /*32e0*/  ISETP.GE.AND P0, PT, R7, UR6, PT ;  /* 0x0000000607007c0c */ /* 0x000fe2000bf06270 */
[----:B0-----:R-:W-:Y:S01]  /*32f0*/  IMAD.WIDE.U32 R2, R19, UR4, R12 ;  /* 0x0000000413027c25 */ /* 0x001fe2000f8e000c */
[----:B------:R-:W-:Y:S01]  /*3300*/  SHF.R.S32.HI R15, RZ, 0x1f, R14 ;  /* 0x0000001fff0f7819 */ /* 0x000fe2000001140e */
[----:B------:R-:W-:Y:S01]  /*3310*/  ULOP3.LUT UR41, UR41, 0x1, URZ, 0xc0, !UPT ;  /* 0x0000000129297892 */ /* 0x000fe2000f8ec03f */
[C---:B------:R-:W-:Y:S01]  /*3320*/  ISETP.GE.OR P0, PT, R14.reuse, R9, P0 ;  /* 0x000000090e00720c */ /* 0x040fe20000706670 */
[----:B------:R-:W-:Y:S01]  /*3330*/  IMAD R0, R23, UR4, RZ ;  /* 0x0000000417007c24 */ /* 0x000fe2000f8e02ff */
[----:B-1----:R-:W-:-:S03]  /*3340*/  IADD3 R4, P1, R14, R2, RZ ;  /* 0x000000020e047210 */ /* 0x002fc60007f3e0ff */
[----:B------:R-:W-:-:S05]  /*3350*/  IMAD R5, R19, UR5, R0 ;  /* 0x0000000513057c24 */ /* 0x000fca000f8e0200 */
[----:B------:R-:W-:-:S03]  /*3360*/  IADD3.X R5, R15, R3, R5, P1, !PT ;  /* 0x000000030f057210 */ /* 0x000fc60000ffe405 */
[----:B------:R-:W-:Y:S05]  /*3370*/  @P0 BRA `(.L_x_42) ;  /* 0x0000007c00040947 */ /* 0x000fea0003800000 */
[----:B------:R-:W0:Y:S01]  /*3380*/  LDC.64 R10, c[0x0][0x5c8] ;  /* 0x00017200ff0a7b82 */ /* 0x000e220000000a00 */
[----:B-----5:R-:W-:Y:S01]  /*3390*/  FSETP.NEU.AND P0, PT, R152, RZ, PT ;  /* 0x000000ff9800720b */ /* 0x020fe20003f0d000 */
[----:B------:R-:W-:Y:S01]  /*33a0*/  IMAD R3, R158, -0x2, R9 ;  /* 0xfffffffe9e037824 */ /* 0x000fe200078e0209 */
[----:B------:R-:W-:Y:S01]  /*33b0*/  BSSY B0, `(.L_x_42) ;  /* 0x00007bd000007945 */ /* 0x000fe20003800000 */
[----:B------:R-:W-:-:S04]  /*33c0*/  IMAD.WIDE R164, R18, 0x40, R154 ;  /* 0x0000004012a47825 */ /* 0x000fc800078e029a */
[----:B------:R-:W-:Y:S02]  /*33d0*/  IMAD.IADD R0, R3, 0x1, -R14 ;  /* 0x0000000103007824 */ /* 0x000fe400078e0a0e */
[----:B------:R-:W-:-:S03]  /*33e0*/  IMAD.IADD R2, R156, 0x1, -R7 ;  /* 0x000000019c027824 */ /* 0x000fc600078e0a07 */
[----:B------:R-:W-:-:S04]  /*33f0*/  ISETP.GT.AND P1, PT, R0, RZ, PT ;  /* 0x000000ff0000720c */ /* 0x000fc80003f24270 */
[----:B------:R-:W-:Y:S01]  /*3400*/  ISETP.GT.AND P2, PT, R2, RZ, P1 ;  /* 0x000000ff0200720c */ /* 0x000fe20000f44270 */
[-C--:B0-----:R-:W-:Y:S02]  /*3410*/  IMAD R3, R165, R10.reuse, RZ ;  /* 0x0000000aa5037224 */ /* 0x081fe400078e02ff */
[----:B------:R-:W-:-:S04]  /*3420*/  IMAD.WIDE.U32 R166, R164, R10, R4 ;  /* 0x0000000aa4a67225 */ /* 0x000fc800078e0004 */
[----:B------:R-:W-:-:S04]  /*3430*/  IMAD R3, R164, R11, R3 ;  /* 0x0000000ba4037224 */ /* 0x000fc800078e0203 */
[----:B------:R-:W-:Y:S01]  /*3440*/  IMAD.IADD R169, R167, 0x1, R3 ;  /* 0x00000001a7a97824 */ /* 0x000fe200078e0203 */
[----:B------:R-:W-:Y:S06]  /*3450*/  @!P0 BRA `(.L_x_43) ;  /* 0x0000005400988947 */ /* 0x000fec0003800000 */
[----:B------:R-:W0:Y:S01]  /*3460*/  LDC.64 R20, c[0x0][0x5b8] ;  /* 0x00016e00ff147b82 */ /* 0x000e220000000a00 */
[----:B------:R-:W-:-:S07]  /*3470*/  ULDC.64 UR4, c[0x0][0x5c0] ;  /* 0x0001700000047ab9 */ /* 0x000fce0000000a00 */
[----:B------:R-:W1:Y:S08]  /*3480*/  LDC.64 R170, c[0x0][0x5b0] ;  /* 0x00016c00ffaa7b82 */ /* 0x000e700000000a00 */
[----:B------:R-:W2:Y:S01]  /*3490*/  LDC.64 R8, c[0x0][0x5a8] ;  /* 0x00016a00ff087b82 */ /* 0x000ea20000000a00 */
[-C--:B0-----:R-:W-:Y:S02]  /*34a0*/  IMAD R6, R23, R20.reuse, RZ ;  /* 0x0000001417067224 */ /* 0x081fe400078e02ff */
[----:B------:R-:W-:-:S04]  /*34b0*/  IMAD.WIDE.U32 R4, R19, R20, R12 ;  /* 0x0000001413047225 */ /* 0x000fc800078e000c */
[----:B------:R-:W-:Y:S01]  /*34c0*/  IMAD R159, R19, R21, R6 ;  /* 0x00000015139f7224 */ /* 0x000fe200078e0206 */
[----:B------:R-:W-:Y:S01]  /*34d0*/  IADD3 R22, P0, R14, R4, RZ ;  /* 0x000000040e167210 */ /* 0x000fe20007f1e0ff */
[----:B-1----:R-:W-:-:S03]  /*34e0*/  IMAD R3, R165, R170, RZ ;  /* 0x000000aaa5037224 */ /* 0x002fc600078e02ff */
[----:B------:R-:W-:Y:S01]  /*34f0*/  IADD3.X R23, R15, R5, R159, P0, !PT ;  /* 0x000000050f177210 */ /* 0x000fe200007fe49f */
[C---:B------:R-:W-:Y:S02]  /*3500*/  IMAD R165, R164.reuse, R171, R3 ;  /* 0x000000aba4a57224 */ /* 0x040fe400078e0203 */
[----:B------:R-:W-:-:S04]  /*3510*/  IMAD.WIDE.U32 R4, R164, R170, R22 ;  /* 0x000000aaa4047225 */ /* 0x000fc800078e0016 */
[----:B------:R-:W-:Y:S01]  /*3520*/  IMAD.IADD R3, R5, 0x1, R165 ;  /* 0x0000000105037824 */ /* 0x000fe200078e02a5 */
[----:B--2---:R-:W-:-:S04]  /*3530*/  LEA R6, P0, R4, R8, 0x2 ;  /* 0x0000000804067211 */ /* 0x004fc800078010ff */
[----:B------:R-:W-:-:S05]  /*3540*/  LEA.HI.X R7, R4, R9, R3, 0x2, P0 ;  /* 0x0000000904077211 */ /* 0x000fca00000f1403 */
[----:B------:R0:W2:Y:S01]  /*3550*/  @P2 LDG.E.LTC128B R3, desc[UR52][R6.64] ;  /* 0x0000003406032981 */ /* 0x0000a2000c1e1920 */
[----:B------:R-:W-:Y:S01]  /*3560*/  IMAD.WIDE.U32 R4, R164, R170, R14 ;  /* 0x000000aaa4047225 */ /* 0x000fe200078e000e */
[C---:B------:R-:W-:Y:S01]  /*3570*/  SHF.L.U64.HI R163, R170.reuse, 0x3, R171 ;  /* 0x00000003aaa37819 */ /* 0x040fe200000102ab */
[----:B------:R-:W-:Y:S02]  /*3580*/  BSSY B1, `(.L_x_44) ;  /* 0x0000014000017945 */ /* 0x000fe40003800000 */
[----:B------:R-:W-:Y:S01]  /*3590*/  IMAD.SHL.U32 R162, R170, 0x8, RZ ;  /* 0x00000008aaa27824 */ /* 0x000fe200078e00ff */
[----:B------:R-:W-:Y:S02]  /*35a0*/  IADD3 R160, P0, R12, R4, RZ ;  /* 0x000000040ca07210 */ /* 0x000fe40007f1e0ff */
[----:B------:R-:W-:Y:S01]  /*35b0*/  LEA R4, P3, R166, UR4, 0x2 ;  /* 0x00000004a6047c11 */ /* 0x000fe2000f8610ff */
[----:B------:R-:W-:Y:S01]  /*35c0*/  IMAD.WIDE.U32 R162, R164, R170, R162 ;  /* 0x000000aaa4a27225 */ /* 0x000fe200078e00a2 */
[----:B------:R-:W-:-:S02]  /*35d0*/  IADD3.X R161, R13, R165, R5, P0, !PT ;  /* 0x000000a50da17210 */ /* 0x000fc400007fe405 */
[----:B------:R-:W-:Y:S02]  /*35e0*/  LEA.HI.X R5, R166, UR5, R169, 0x2, P3 ;  /* 0x00000005a6057c11 */ /* 0x000fe400098f14a9 */
[----:B------:R-:W-:Y:S01]  /*35f0*/  ISETP.GT.AND P0, PT, R0, 0x1, PT ;  /* 0x000000010000780c */ /* 0x000fe20003f04270 */
[----:B------:R-:W-:-:S03]  /*3600*/  IMAD.WIDE.U32 R160, R19, R20, R160 ;  /* 0x0000001413a07225 */ /* 0x000fc600078e00a0 */
[----:B------:R-:W-:Y:S01]  /*3610*/  ISETP.GT.AND P3, PT, R2, RZ, P0 ;  /* 0x000000ff0200720c */ /* 0x000fe20000764270 */
[----:B0-----:R-:W-:Y:S01]  /*3620*/  IMAD.IADD R7, R159, 0x1, R161 ;  /* 0x000000019f077824 */ /* 0x001fe200078e02a1 */
[----:B------:R-:W-:-:S04]  /*3630*/  LEA R6, P4, R160, R8, 0x2 ;  /* 0x00000008a0067211 */ /* 0x000fc800078810ff */
[----:B------:R-:W-:Y:S02]  /*3640*/  LEA.HI.X R7, R160, R9, R7, 0x2, P4 ;  /* 0x00000009a0077211 */ /* 0x000fe400020f1407 */
[----:B--2---:R-:W-:-:S05]  /*3650*/  LOP3.LUT R21, R3, 0xffffe000, RZ, 0xc0, !PT ;  /* 0xffffe00003157812 */ /* 0x004fca00078ec0ff */
[----:B------:R-:W-:-:S04]  /*3660*/  FMUL R21, R21, R152 ;  /* 0x0000009815157220 */ /* 0x000fc80000400000 */
[----:B------:R-:W-:-:S05]  /*3670*/  FFMA R21, R24, R153, R21 ;  /* 0x0000009918157223 */ /* 0x000fca0000000015 */
[----:B------:R-:W-:-:S05]  /*3680*/  F2FP.TF32.F32.PACK_B R21, R21 ;  /* 0x00000015ff15723e */ /* 0x000fca00024050ff */
[----:B------:R0:W-:Y:S01]  /*3690*/  @P2 STG.E desc[UR52][R4.64], R21 ;  /* 0x0000001504002986 */ /* 0x0001e2000c101934 */
[----:B------:R-:W-:Y:S05]  /*36a0*/  @!P3 BRA `(.L_x_45) ;  /* 0x000000000004b947 */ /* 0x000fea0003800000 */
[----:B------:R1:W5:Y:S02]  /*36b0*/  LDG.E.LTC128B R3, desc[UR52][R6.64+0x4] ;  /* 0x0000043406037981 */ /* 0x000364000c1e1920 */
.L_x_45:
[----:B------:R-:W-:Y:S05]  /*36c0*/  BSYNC B1 ;  /* 0x0000000000017941 */ /* 0x000fea0003800000 */
.L_x_44:
[----:B0----5:R-:W-:Y:S01]  /*36d0*/  LOP3.LUT R21, R3, 0xffffe000, RZ, 0xc0, !PT ;  /* 0xffffe00003157812 */ /* 0x021fe200078ec0ff */
[----:B------:R-:W-:Y:S01]  /*36e0*/  IMAD.IADD R165, R165, 0x1, R163 ;  /* 0x00000001a5a57824 */ /* 0x000fe200078e02a3 */
[----:B------:R-:W-:Y:S02]  /*36f0*/  IADD3 R24, P2, R22, R162, RZ ;  /* 0x000000a216187210 */ /* 0x000fe40007f5e0ff */
[----:B------:R-:W-:Y:S01]  /*3700*/  ISETP.GT.AND P1, PT, R2, 0x8, P1 ;  /* 0x000000080200780c */ /* 0x000fe20000f24270 */
[----:B------:R-:W-:Y:S02]  /*3710*/  FMUL R18, R21, R152 ;  /* 0x0000009815127220 */ /* 0x000fe40000400000 */
[----:B------:R-:W-:Y:S01]  /*3720*/  IMAD.X R23, R165, 0x1, R23, P2 ;  /* 0x00000001a5177824 */ /* 0x000fe200010e0617 */
[----:B------:R-:W-:Y:S01]  /*3730*/  LEA R22, P2, R24, R8, 0x2 ;  /* 0x0000000818167211 */ /* 0x000fe200078410ff */
[----:B------:R-:W-:Y:S01]  /*3740*/  FFMA R25, R25, R153, R18 ;  /* 0x0000009919197223 */ /* 0x000fe20000000012 */
[----:B------:R-:W-:-:S02]  /*3750*/  IMAD.MOV.U32 R18, RZ, RZ, R3 ;  /* 0x000000ffff127224 */ /* 0x000fc400078e0003 */
[----:B------:R-:W-:Y:S02]  /*3760*/  LEA.HI.X R23, R24, R9, R23, 0x2, P2 ;  /* 0x0000000918177211 */ /* 0x000fe400010f1417 */
[----:B------:R-:W-:-:S05]  /*3770*/  F2FP.TF32.F32.PACK_B R25, R25 ;  /* 0x00000019ff19723e */ /* 0x000fca00024050ff */
[----:B------:R0:W-:Y:S04]  /*3780*/  @P3 STG.E desc[UR52][R4.64+0x4], R25 ;  /* 0x0000041904003986 */ /* 0x0001e8000c101934 */
[----:B------:R-:W2:Y:S01]  /*3790*/  @P1 LDG.E.LTC128B R18, desc[UR52][R22.64] ;  /* 0x0000003416121981 */ /* 0x000ea2000c1e1920 */
[----:B------:R-:W-:Y:S01]  /*37a0*/  IADD3 R12, P2, P3, R12, R162, R14 ;  /* 0x000000a20c0c7210 */ /* 0x000fe20007b5e00e */
[----:B------:R-:W-:Y:S01]  /*37b0*/  BSSY B1, `(.L_x_46) ;  /* 0x0000011000017945 */ /* 0x000fe20003800000 */
[C---:B------:R-:W-:Y:S02]  /*37c0*/  SHF.L.U64.HI R11, R10.reuse, 0x5, R11 ;  /* 0x000000050a0b7819 */ /* 0x040fe4000001020b */
[----:B------:R-:W-:Y:S02]  /*37d0*/  IADD3.X R13, R13, R165, R15, P2, P3 ;  /* 0x000000a50d0d7210 */ /* 0x000fe400017e640f */
[----:B------:R-:W-:-:S02]  /*37e0*/  LEA R10, P2, R10, R4, 0x5 ;  /* 0x000000040a0a7211 */ /* 0x000fc400078428ff */
[----:B------:R-:W-:Y:S01]  /*37f0*/  ISETP.GT.AND P0, PT, R2, 0x8, P0 ;  /* 0x000000080200780c */ /* 0x000fe20000704270 */
[----:B------:R-:W-:-:S04]  /*3800*/  IMAD.WIDE.U32 R20, R19, R20, R12 ;  /* 0x0000001413147225 */ /* 0x000fc800078e000c */
[----:B------:R-:W-:Y:S01]  /*3810*/  IMAD.X R11, R11, 0x1, R5, P2 ;  /* 0x000000010b0b7824 */ /* 0x000fe200010e0605 */
[----:B------:R-:W-:Y:S02]  /*3820*/  LEA R8, P3, R20, R8, 0x2 ;  /* 0x0000000814087211 */ /* 0x000fe400078610ff */
[----:B--2---:R-:W-:-:S05]  /*3830*/  LOP3.LUT R3, R18, 0xffffe000, RZ, 0xc0, !PT ;  /* 0xffffe00012037812 */ /* 0x004fca00078ec0ff */
[----:B------:R-:W-:-:S04]  /*3840*/  FMUL R3, R3, R152 ;  /* 0x0000009803037220 */ /* 0x000fc80000400000 */
[----:B------:R-:W-:Y:S01]  /*3850*/  FFMA R13, R26, R153, R3 ;  /* 0x000000991a0d7223 */ /* 0x000fe20000000003 */
[----:B------:R-:W-:-:S04]  /*3860*/  IMAD.IADD R3, R159, 0x1, R21 ;  /* 0x000000019f037824 */ /* 0x000fc800078e0215 */
[----:B------:R-:W-:Y:S02]  /*3870*/  F2FP.TF32.F32.PACK_B R13, R13 ;  /* 0x0000000dff0d723e */ /* 0x000fe400024050ff */
[----:B------:R-:W-:-:S03]  /*3880*/  LEA.HI.X R9, R20, R9, R3, 0x2, P3 ;  /* 0x0000000914097211 */ /* 0x000fc600018f1403 */
[----:B------:R0:W-:Y:S01]  /*3890*/  @P1 STG.E desc[UR52][R10.64], R13 ;  /* 0x0000000d0a001986 */ /* 0x0001e2000c101934 */
[----:B------:R-:W-:Y:S05]  /*38a0*/  @!P0 BRA `(.L_x_47) ;  /* 0x0000000000048947 */ /* 0x000fea0003800000 */
[----:B------:R2:W5:Y:S02]  /*38b0*/  LDG.E.LTC128B R18, desc[UR52][R8.64+0x4] ;  /* 0x0000043408127981 */ /* 0x000564000c1e1920 */
.L_x_47:
[----:B------:R-:W-:Y:S05]  /*38c0*/  BSYNC B1 ;  /* 0x0000000000017941 */ /* 0x000fea0003800000 */
.L_x_46:
[----:B-----5:R-:W-:Y:S01]  /*38d0*/  LOP3.LUT R3, R18, 0xffffe000, RZ, 0xc0, !PT ;  /* 0xffffe00012037812 */ /* 0x020fe200078ec0ff */
[----:B------:R-:W-:Y:S01]  /*38e0*/  BSSY B1, `(.L_x_48) ;  /* 0x0000009000017945 */ /* 0x000fe20003800000 */
[----:B------:R-:W-:-:S03]  /*38f0*/  ISETP.GT.AND P1, PT, R0, 0x8, PT ;  /* 0x000000080000780c */ /* 0x000fc60003f24270 */
[----:B------:R-:W-:Y:S01]  /*3900*/  FMUL R12, R3, R152 ;  /* 0x00000098030c7220 */ /* 0x000fe20000400000 */
[----:B------:R-:W-:-:S03]  /*3910*/  ISETP.GT.AND P2, PT, R2, RZ, P1 ;  /* 0x000000ff0200720c */ /* 0x000fc60000f44270 */
[----:B------:R-:W-:-:S05]  /*3920*/  FFMA R27, R27, R153, R12 ;  /* 0x000000991b1b7223 */ /* 0x000fca000000000c */
[----:B------:R-:W-:-:S05]  /*3930*/  F2FP.TF32.F32.PACK_B R27, R27 ;  /* 0x0000001bff1b723e */ /* 0x000fca00024050ff */
[----:B------:R3:W-:Y:S01]  /*3940*/  @P0 STG.E desc[UR52][R10.64+0x4], R27 ;  /* 0x0000041b0a000986 */ /* 0x0007e2000c101934 */
[----:B------:R-:W-:Y:S05]  /*3950*/  @!P2 BRA `(.L_x_49) ;  /* 0x000000000004a947 */ /* 0x000fea0003800000 */
[----:B------:R4:W5:Y:S02]  /*3960*/  LDG.E.LTC128B R18, desc[UR52][R6.64+0x20] ;  /* 0x0000203406127981 */ /* 0x000964000c1e1920 */
.L_x_49:
[----:B------:R-:W-:Y:S05]  /*3970*/  BSYNC B1 ;  /* 0x0000000000017941 */ /* 0x000fea0003800000 */
.L_x_48:
        /* <DEDUP_REMOVED lines=10> */
.L_x_51:
[----:B------:R-:W-:Y:S05]  /*3a20*/  BSYNC B1 ;  /* 0x0000000000017941 */ /* 0x000fea0003800000 */
.L_x_50:
[----:B0----5:R-:W-:Y:S01]  /*3a30*/  LOP3.LUT R3, R18, 0xffffe000, RZ, 0xc0, !PT ;  /* 0xffffe00012037812 */ /* 0x021fe200078ec0ff */
[----:B------:R-:W-:Y:S01]  /*3a40*/  BSSY B1, `(.L_x_52) ;  /* 0x0000008000017945 */ /* 0x000fe20003800000 */
[----:B------:R-:W-:-:S03]  /*3a50*/  ISETP.GT.AND P1, PT, R2, 0x8, P1 ;  /* 0x000000080200780c */ /* 0x000fc60000f24270 */
[----:B------:R-:W-:-:S04]  /*3a60*/  FMUL R12, R3, R152 ;  /* 0x00000098030c7220 */ /* 0x000fc80000400000 */
[----:B------:R-:W-:-:S05]  /*3a70*/  FFMA R29, R29, R153, R12 ;  /* 0x000000991d1d7223 */ /* 0x000fca000000000c */
[----:B------:R-:W-:-:S05]  /*3a80*/  F2FP.TF32.F32.PACK_B R29, R29 ;  /* 0x0000001dff1d723e */ /* 0x000fca00024050ff */
[----:B------:R0:W-:Y:S01]  /*3a90*/  @P3 STG.E desc[UR52][R4.64+0x24], R29 ;  /* 0x0000241d04003986 */ /* 0x0001e2000c101934 */
[----:B------:R-:W-:Y:S05]  /*3aa0*/  @!P1 BRA `(.L_x_53) ;  /* 0x0000000000049947 */ /* 0x000fea0003800000 */
[----:B------:R0:W5:Y:S02]  /*3ab0*/  LDG.E.LTC128B R18, desc[UR52][R8.64+0x20] ;  /* 0x0000203408127981 */ /* 0x000164000c1e1920 */
.L_x_53:
[----:B------:R-:W-:Y:S05]  /*3ac0*/  BSYNC B1 ;  /* 0x0000000000017941 */ /* 0x000fea0003800000 */
.L_x_52:
[----:B-----5:R-:W-:Y:S01]  /*3ad0*/  LOP3.LUT R3, R18, 0xffffe000, RZ, 0xc0, !PT ;  /* 0xffffe00012037812 */ /* 0x020fe200078ec0ff */
        /* <DEDUP_REMOVED lines=8> */
.L_x_55:
[----:B------:R-:W-:Y:S05]  /*3b60*/  BSYNC B1 ;  /* 0x0000000000017941 */ /* 0x000fea0003800000 */
.L_x_54:
[----:B0----5:R-:W-:Y:S01]  /*3b70*/  LOP3.LUT R3, R18, 0xffffe000, RZ, 0xc0, !PT ;  /* 0xffffe00012037812 */ /* 0x021fe200078ec0ff */
        /* <DEDUP_REMOVED lines=9> */
.L_x_57:
[----:B------:R-:W-:Y:S05]  /*3c10*/  BSYNC B1 ;  /* 0x0000000000017941 */ /* 0x000fea0003800000 */
.L_x_56:
        /* <DEDUP_REMOVED lines=10> */
.L_x_59:
[----:B------:R-:W-:Y:S05]  /*3cc0*/  BSYNC B1 ;  /* 0x0000000000017941 */ /* 0x000fea0003800000 */
.L_x_58:
        /* <DEDUP_REMOVED lines=9> */
.L_x_61:
[----:B------:R-:W-:Y:S05]  /*3d60*/  BSYNC B1 ;  /* 0x0000000000017941 */ /* 0x000fea0003800000 */
.L_x_60:
        /* <DEDUP_REMOVED lines=9> */
.L_x_63:
[----:B------:R-:W-:Y:S05]  /*3e00*/  BSYNC B1 ;  /* 0x0000000000017941 */ /* 0x000fea0003800000 */
.L_x_62:
        /* <DEDUP_REMOVED lines=10> */
.L_x_65:
[----:B------:R-:W-:Y:S05]  /*3eb0*/  BSYNC B1 ;  /* 0x0000000000017941 */ /* 0x000fea0003800000 */
.L_x_64:
        /* <DEDUP_REMOVED lines=10> */
.L_x_67:
[----:B------:R-:W-:Y:S05]  /*3f60*/  BSYNC B1 ;  /* 0x0000000000017941 */ /* 0x000fea0003800000 */
.L_x_66:
        /* <DEDUP_REMOVED lines=9> */
.L_x_69:
[----:B------:R-:W-:Y:S05]  /*4000*/  BSYNC B1 ;  /* 0x0000000000017941 */ /* 0x000fea0003800000 */
.L_x_68:
        /* <DEDUP_REMOVED lines=9> */
.L_x_71:
[----:B------:R-:W-:Y:S05]  /*40a0*/  BSYNC B1 ;  /* 0x0000000000017941 */ /* 0x000fea0003800000 */
.L_x_70:
        /* <DEDUP_REMOVED lines=10> */
.L_x_73:
[----:B------:R-:W-:Y:S05]  /*4150*/  BSYNC B1 ;  /* 0x0000000000017941 */ /* 0x000fea0003800000 */
.L_x_72:
        /* <DEDUP_REMOVED lines=10> */
.L_x_75:
[----:B------:R-:W-:Y:S05]  /*4200*/  BSYNC B1 ;  /* 0x0000000000017941 */ /* 0x000fea0003800000 */
.L_x_74:
        /* <DEDUP_REMOVED lines=9> */
.L_x_77:
[----:B------:R-:W-:Y:S05]  /*42a0*/  BSYNC B1 ;  /* 0x0000000000017941 */ /* 0x000fea0003800000 */
.L_x_76:
        /* <DEDUP_REMOVED lines=9> */
.L_x_79:
[----:B------:R-:W-:Y:S05]  /*4340*/  BSYNC B1 ;  /* 0x0000000000017941 */ /* 0x000fea0003800000 */
.L_x_78:
        /* <DEDUP_REMOVED lines=10> */
.L_x_81:
[----:B------:R-:W-:Y:S05]  /*43f0*/  BSYNC B1 ;  /* 0x0000000000017941 */ /* 0x000fea0003800000 */
.L_x_80:
        /* <DEDUP_REMOVED lines=10> */
.L_x_83:
[----:B------:R-:W-:Y:S05]  /*44a0*/  BSYNC B1 ;  /* 0x0000000000017941 */ /* 0x000fea0003800000 */
.L_x_82:
        /* <DEDUP_REMOVED lines=9> */
.L_x_85:
[----:B------:R-:W-:Y:S05]  /*4540*/  BSYNC B1 ;  /* 0x0000000000017941 */ /* 0x000fea0003800000 */
.L_x_84:
        /* <DEDUP_REMOVED lines=9> */
.L_x_87:
[----:B------:R-:W-:Y:S05]  /*45e0*/  BSYNC B1 ;  /* 0x0000000000017941 */ /* 0x000fea0003800000 */
.L_x_86:
        /* <DEDUP_REMOVED lines=10> */
.L_x_89:
[----:B------:R-:W-:Y:S05]  /*4690*/  BSYNC B1 ;  /* 0x0000000000017941 */ /* 0x000fea0003800000 */
.L_x_88:
        /* <DEDUP_REMOVED lines=10> */
.L_x_91:
[----:B------:R-:W-:Y:S05]  /*4740*/  BSYNC B1 ;  /* 0x0000000000017941 */ /* 0x000fea0003800000 */
.L_x_90:
        /* <DEDUP_REMOVED lines=9> */
.L_x_93:
[----:B------:R-:W-:Y:S05]  /*47e0*/  BSYNC B1 ;  /* 0x0000000000017941 */ /* 0x000fea0003800000 */
.L_x_92:
        /* <DEDUP_REMOVED lines=9> */
.L_x_95:
[----:B------:R-:W-:Y:S05]  /*4880*/  BSYNC B1 ;  /* 0x0000000000017941 */ /* 0x000fea0003800000 */
.L_x_94:
        /* <DEDUP_REMOVED lines=10> */
.L_x_97:
[----:B------:R-:W-:Y:S05]  /*4930*/  BSYNC B1 ;  /* 0x0000000000017941 */ /* 0x000fea0003800000 */
.L_x_96:
        /* <DEDUP_REMOVED lines=10> */
.L_x_99:
[----:B------:R-:W-:Y:S05]  /*49e0*/  BSYNC B1 ;  /* 0x0000000000017941 */ /* 0x000fea0003800000 */
.L_x_98:
        /* <DEDUP_REMOVED lines=9> */
.L_x_101:
[----:B------:R-:W-:Y:S05]  /*4a80*/  BSYNC B1 ;  /* 0x0000000000017941 */ /* 0x000fea0003800000 */
.L_x_100:
        /* <DEDUP_REMOVED lines=9> */
.L_x_103:
[----:B------:R-:W-:Y:S05]  /*4b20*/  BSYNC B1 ;  /* 0x0000000000017941 */ /* 0x000fea0003800000 */
.L_x_102:
        /* <DEDUP_REMOVED lines=10> */
.L_x_105:
[----:B------:R-:W-:Y:S05]  /*4bd0*/  BSYNC B1 ;  /* 0x0000000000017941 */ /* 0x000fea0003800000 */
.L_x_104:
        /* <DEDUP_REMOVED lines=10> */
.L_x_107:
[----:B------:R-:W-:Y:S05]  /*4c80*/  BSYNC B1 ;  /* 0x0000000000017941 */ /* 0x000fea0003800000 */
.L_x_106:
        /* <DEDUP_REMOVED lines=9> */
.L_x_109:
[----:B------:R-:W-:Y:S05]  /*4d20*/  BSYNC B1 ;  /* 0x0000000000017941 */ /* 0x000fea0003800000 */
.L_x_108:
        /* <DEDUP_REMOVED lines=9> */
.L_x_111:
[----:B------:R-:W-:Y:S05]  /*4dc0*/  BSYNC B1 ;  /* 0x0000000000017941 */ /* 0x000fea0003800000 */
.L_x_110:
        /* <DEDUP_REMOVED lines=10> */
.L_x_113:
[----:B------:R-:W-:Y:S05]  /*4e70*/  BSYNC B1 ;  /* 0x0000000000017941 */ /* 0x000fea0003800000 */
.L_x_112:
        /* <DEDUP_REMOVED lines=10> */
.L_x_115:
[----:B------:R-:W-:Y:S05]  /*4f20*/  BSYNC B1 ;  /* 0x0000000000017941 */ /* 0x000fea0003800000 */
.L_x_114:
        /* <DEDUP_REMOVED lines=9> */
.L_x_117:
[----:B------:R-:W-:Y:S05]  /*4fc0*/  BSYNC B1 ;  /* 0x0000000000017941 */ /* 0x000fea0003800000 */
.L_x_116:
        /* <DEDUP_REMOVED lines=9> */
.L_x_119:
[----:B------:R-:W-:Y:S05]  /*5060*/  BSYNC B1 ;  /* 0x0000000000017941 */ /* 0x000fea0003800000 */
.L_x_118:
        /* <DEDUP_REMOVED lines=10> */
.L_x_121:
[----:B------:R-:W-:Y:S05]  /*5110*/  BSYNC B1 ;  /* 0x0000000000017941 */ /* 0x000fea0003800000 */
.L_x_120:
        /* <DEDUP_REMOVED lines=10> */
.L_x_123:
[----:B------:R-:W-:Y:S05]  /*51c0*/  BSYNC B1 ;  /* 0x0000000000017941 */ /* 0x000fea0003800000 */
.L_x_122:
        /* <DEDUP_REMOVED lines=9> */
.L_x_125:
[----:B------:R-:W-:Y:S05]  /*5260*/  BSYNC B1 ;  /* 0x0000000000017941 */ /* 0x000fea0003800000 */
.L_x_124:
        /* <DEDUP_REMOVED lines=9> */
.L_x_127:
[----:B------:R-:W-:Y:S05]  /*5300*/  BSYNC B1 ;  /* 0x0000000000017941 */ /* 0x000fea0003800000 */
.L_x_126:
        /* <DEDUP_REMOVED lines=10> */
.L_x_129:
[----:B------:R-:W-:Y:S05]  /*53b0*/  BSYNC B1 ;  /* 0x0000000000017941 */ /* 0x000fea0003800000 */
.L_x_128:
        /* <DEDUP_REMOVED lines=10> */
.L_x_131:
[----:B------:R-:W-:Y:S05]  /*5460*/  BSYNC B1 ;  /* 0x0000000000017941 */ /* 0x000fea0003800000 */
.L_x_130:
        /* <DEDUP_REMOVED lines=9> */
.L_x_133:
[----:B------:R-:W-:Y:S05]  /*5500*/  BSYNC B1 ;  /* 0x0000000000017941 */ /* 0x000fea0003800000 */
.L_x_132:
        /* <DEDUP_REMOVED lines=9> */
.L_x_135:
[----:B------:R-:W-:Y:S05]  /*55a0*/  BSYNC B1 ;  /* 0x0000000000017941 */ /* 0x000fea0003800000 */
.L_x_134:
        /* <DEDUP_REMOVED lines=10> */
.L_x_137:
[----:B------:R-:W-:Y:S05]  /*5650*/  BSYNC B1 ;  /* 0x0000000000017941 */ /* 0x000fea0003800000 */
.L_x_136:
        /* <DEDUP_REMOVED lines=10> */
.L_x_139:
[----:B------:R-:W-:Y:S05]  /*5700*/  BSYNC B1 ;  /* 0x0000000000017941 */ /* 0x000fea0003800000 */
.L_x_138:
        /* <DEDUP_REMOVED lines=9> */
.L_x_141:
[----:B------:R-:W-:Y:S05]  /*57a0*/  BSYNC B1 ;  /* 0x0000000000017941 */ /* 0x000fea0003800000 */
.L_x_140:
        /* <DEDUP_REMOVED lines=9> */
.L_x_143:
[----:B------:R-:W-:Y:S05]  /*5840*/  BSYNC B1 ;  /* 0x0000000000017941 */ /* 0x000fea0003800000 */
.L_x_142:
        /* <DEDUP_REMOVED lines=10> */
.L_x_145:
[----:B------:R-:W-:Y:S05]  /*58f0*/  BSYNC B1 ;  /* 0x0000000000017941 */ /* 0x000fea0003800000 */
.L_x_144:
        /* <DEDUP_REMOVED lines=10> */
.L_x_147:
[----:B------:R-:W-:Y:S05]  /*59a0*/  BSYNC B1 ;  /* 0x0000000000017941 */ /* 0x000fea0003800000 */
.L_x_146:
        /* <DEDUP_REMOVED lines=9> */
.L_x_149:
[----:B------:R-:W-:Y:S05]  /*5a40*/  BSYNC B1 ;  /* 0x0000000000017941 */ /* 0x000fea0003800000 */
.L_x_148:
        /* <DEDUP_REMOVED lines=9> */
.L_x_151:
[----:B------:R-:W-:Y:S05]  /*5ae0*/  BSYNC B1 ;  /* 0x0000000000017941 */ /* 0x000fea0003800000 */
.L_x_150:
        /* <DEDUP_REMOVED lines=10> */
.L_x_153:
[----:B------:R-:W-:Y:S05]  /*5b90*/  BSYNC B1 ;  /* 0x0000000000017941 */ /* 0x000fea0003800000 */
.L_x_152:
        /* <DEDUP_REMOVED lines=10> */
.L_x_155:
[----:B------:R-:W-:Y:S05]  /*5c40*/  BSYNC B1 ;  /* 0x0000000000017941 */ /* 0x000fea0003800000 */
.L_x_154:
        /* <DEDUP_REMOVED lines=9> */
.L_x_157:
[----:B------:R-:W-:Y:S05]  /*5ce0*/  BSYNC B1 ;  /* 0x0000000000017941 */ /* 0x000fea0003800000 */
.L_x_156:
        /* <DEDUP_REMOVED lines=9> */
.L_x_159:
[----:B------:R-:W-:Y:S05]  /*5d80*/  BSYNC B1 ;  /* 0x0000000000017941 */ /* 0x000fea0003800000 */
.L_x_158:
        /* <DEDUP_REMOVED lines=10> */
.L_x_161:
[----:B------:R-:W-:Y:S05]  /*5e30*/  BSYNC B1 ;  /* 0x0000000000017941 */ /* 0x000fea0003800000 */
.L_x_160:
        /* <DEDUP_REMOVED lines=10> */
.L_x_163:
[----:B------:R-:W-:Y:S05]  /*5ee0*/  BSYNC B1 ;  /* 0x0000000000017941 */ /* 0x000fea0003800000 */
.L_x_162:
        /* <DEDUP_REMOVED lines=9> */
.L_x_165:
[----:B------:R-:W-:Y:S05]  /*5f80*/  BSYNC B1 ;  /* 0x0000000000017941 */ /* 0x000fea0003800000 */
.L_x_164:
        /* <DEDUP_REMOVED lines=9> */
.L_x_167:
[----:B------:R-:W-:Y:S05]  /*6020*/  BSYNC B1 ;  /* 0x0000000000017941 */ /* 0x000fea0003800000 */
.L_x_166:
        /* <DEDUP_REMOVED lines=10> */
.L_x_169:
[----:B------:R-:W-:Y:S05]  /*60d0*/  BSYNC B1 ;  /* 0x0000000000017941 */ /* 0x000fea0003800000 */
.L_x_168:
        /* <DEDUP_REMOVED lines=10> */
.L_x_171:
[----:B------:R-:W-:Y:S05]  /*6180*/  BSYNC B1 ;  /* 0x0000000000017941 */ /* 0x000fea0003800000 */
.L_x_170:
        /* <DEDUP_REMOVED lines=9> */
.L_x_173:
[----:B------:R-:W-:Y:S05]  /*6220*/  BSYNC B1 ;  /* 0x0000000000017941 */ /* 0x000fea0003800000 */
.L_x_172:
        /* <DEDUP_REMOVED lines=9> */
.L_x_175:
[----:B------:R-:W-:Y:S05]  /*62c0*/  BSYNC B1 ;  /* 0x0000000000017941 */ /* 0x000fea0003800000 */
.L_x_174:
        /* <DEDUP_REMOVED lines=10> */
.L_x_177:
[----:B------:R-:W-:Y:S05]  /*6370*/  BSYNC B1 ;  /* 0x0000000000017941 */ /* 0x000fea0003800000 */
.L_x_176:
        /* <DEDUP_REMOVED lines=10> */
.L_x_179:
[----:B------:R-:W-:Y:S05]  /*6420*/  BSYNC B1 ;  /* 0x0000000000017941 */ /* 0x000fea0003800000 */
.L_x_178:
        /* <DEDUP_REMOVED lines=9> */
.L_x_181:
[----:B------:R-:W-:Y:S05]  /*64c0*/  BSYNC B1 ;  /* 0x0000000000017941 */ /* 0x000fea0003800000 */
.L_x_180:
        /* <DEDUP_REMOVED lines=9> */
.L_x_183:
[----:B------:R-:W-:Y:S05]  /*6560*/  BSYNC B1 ;  /* 0x0000000000017941 */ /* 0x000fea0003800000 */
.L_x_182:
        /* <DEDUP_REMOVED lines=10> */
.L_x_185:
[----:B------:R-:W-:Y:S05]  /*6610*/  BSYNC B1 ;  /* 0x0000000000017941 */ /* 0x000fea0003800000 */
.L_x_184:
        /* <DEDUP_REMOVED lines=10> */
.L_x_187:
[----:B------:R-:W-:Y:S05]  /*66c0*/  BSYNC B1 ;  /* 0x0000000000017941 */ /* 0x000fea0003800000 */
.L_x_186:
        /* <DEDUP_REMOVED lines=9> */
.L_x_189:
[----:B------:R-:W-:Y:S05]  /*6760*/  BSYNC B1 ;  /* 0x0000000000017941 */ /* 0x000fea0003800000 */
.L_x_188:
        /* <DEDUP_REMOVED lines=9> */
.L_x_191:
[----:B------:R-:W-:Y:S05]  /*6800*/  BSYNC B1 ;  /* 0x0000000000017941 */ /* 0x000fea0003800000 */
.L_x_190:
        /* <DEDUP_REMOVED lines=10> */
.L_x_193:
[----:B------:R-:W-:Y:S05]  /*68b0*/  BSYNC B1 ;  /* 0x0000000000017941 */ /* 0x000fea0003800000 */
.L_x_192:
        /* <DEDUP_REMOVED lines=10> */
.L_x_195:
[----:B------:R-:W-:Y:S05]  /*6960*/  BSYNC B1 ;  /* 0x0000000000017941 */ /* 0x000fea0003800000 */
.L_x_194:
        /* <DEDUP_REMOVED lines=9> */
.L_x_197:
[----:B------:R-:W-:Y:S05]  /*6a00*/  BSYNC B1 ;  /* 0x0000000000017941 */ /* 0x000fea0003800000 */
.L_x_196:
        /* <DEDUP_REMOVED lines=9> */
.L_x_199:
[----:B------:R-:W-:Y:S05]  /*6aa0*/  BSYNC B1 ;  /* 0x0000000000017941 */ /* 0x000fea0003800000 */
.L_x_198:
        /* <DEDUP_REMOVED lines=10> */
.L_x_201:
[----:B------:R-:W-:Y:S05]  /*6b50*/  BSYNC B1 ;  /* 0x0000000000017941 */ /* 0x000fea0003800000 */
.L_x_200:
        /* <DEDUP_REMOVED lines=10> */
.L_x_203:
[----:B------:R-:W-:Y:S05]  /*6c00*/  BSYNC B1 ;  /* 0x0000000000017941 */ /* 0x000fea0003800000 */
.L_x_202:
        /* <DEDUP_REMOVED lines=9> */
.L_x_205:
[----:B------:R-:W-:Y:S05]  /*6ca0*/  BSYNC B1 ;  /* 0x0000000000017941 */ /* 0x000fea0003800000 */
.L_x_204:
        /* <DEDUP_REMOVED lines=9> */
.L_x_207:
[----:B------:R-:W-:Y:S05]  /*6d40*/  BSYNC B1 ;  /* 0x0000000000017941 */ /* 0x000fea0003800000 */
.L_x_206:
        /* <DEDUP_REMOVED lines=10> */
.L_x_209:
[----:B------:R-:W-:Y:S05]  /*6df0*/  BSYNC B1 ;  /* 0x0000000000017941 */ /* 0x000fea0003800000 */
.L_x_208:
        /* <DEDUP_REMOVED lines=10> */
.L_x_211:
[----:B------:R-:W-:Y:S05]  /*6ea0*/  BSYNC B1 ;  /* 0x0000000000017941 */ /* 0x000fea0003800000 */
.L_x_210:
        /* <DEDUP_REMOVED lines=9> */
.L_x_213:
[----:B------:R-:W-:Y:S05]  /*6f40*/  BSYNC B1 ;  /* 0x0000000000017941 */ /* 0x000fea0003800000 */
.L_x_212:
        /* <DEDUP_REMOVED lines=9> */
.L_x_215:
[----:B------:R-:W-:Y:S05]  /*6fe0*/  BSYNC B1 ;  /* 0x0000000000017941 */ /* 0x000fea0003800000 */
.L_x_214:
        /* <DEDUP_REMOVED lines=10> */
.L_x_217:
[----:B------:R-:W-:Y:S05]  /*7090*/  BSYNC B1 ;  /* 0x0000000000017941 */ /* 0x000fea0003800000 */
.L_x_216:
        /* <DEDUP_REMOVED lines=10> */
.L_x_219:
[----:B------:R-:W-:Y:S05]  /*7140*/  BSYNC B1 ;  /* 0x0000000000017941 */ /* 0x000fea0003800000 */
.L_x_218:
        /* <DEDUP_REMOVED lines=9> */
.L_x_221:
[----:B------:R-:W-:Y:S05]  /*71e0*/  BSYNC B1 ;  /* 0x0000000000017941 */ /* 0x000fea0003800000 */
.L_x_220:
        /* <DEDUP_REMOVED lines=9> */
.L_x_223:
[----:B------:R-:W-:Y:S05]  /*7280*/  BSYNC B1 ;  /* 0x0000000000017941 */ /* 0x000fea0003800000 */
.L_x_222:
        /* <DEDUP_REMOVED lines=10> */
.L_x_225:
[----:B------:R-:W-:Y:S05]  /*7330*/  BSYNC B1 ;  /* 0x0000000000017941 */ /* 0x000fea0003800000 */
.L_x_224:
        /* <DEDUP_REMOVED lines=10> */
.L_x_227:
[----:B------:R-:W-:Y:S05]  /*73e0*/  BSYNC B1 ;  /* 0x0000000000017941 */ /* 0x000fea0003800000 */
.L_x_226:
        /* <DEDUP_REMOVED lines=9> */
.L_x_229:
[----:B------:R-:W-:Y:S05]  /*7480*/  BSYNC B1 ;  /* 0x0000000000017941 */ /* 0x000fea0003800000 */
.L_x_228:
        /* <DEDUP_REMOVED lines=9> */
.L_x_231:
[----:B------:R-:W-:Y:S05]  /*7520*/  BSYNC B1 ;  /* 0x0000000000017941 */ /* 0x000fea0003800000 */
.L_x_230:
        /* <DEDUP_REMOVED lines=10> */
.L_x_233:
[----:B------:R-:W-:Y:S05]  /*75d0*/  BSYNC B1 ;  /* 0x0000000000017941 */ /* 0x000fea0003800000 */
.L_x_232:
        /* <DEDUP_REMOVED lines=10> */
.L_x_235:
[----:B------:R-:W-:Y:S05]  /*7680*/  BSYNC B1 ;  /* 0x0000000000017941 */ /* 0x000fea0003800000 */
.L_x_234:
        /* <DEDUP_REMOVED lines=9> */
.L_x_237:
[----:B------:R-:W-:Y:S05]  /*7720*/  BSYNC B1 ;  /* 0x0000000000017941 */ /* 0x000fea0003800000 */
.L_x_236:
        /* <DEDUP_REMOVED lines=9> */
.L_x_239:
[----:B------:R-:W-:Y:S05]  /*77c0*/  BSYNC B1 ;  /* 0x0000000000017941 */ /* 0x000fea0003800000 */
.L_x_238:
        /* <DEDUP_REMOVED lines=10> */
.L_x_241:
[----:B------:R-:W-:Y:S05]  /*7870*/  BSYNC B1 ;  /* 0x0000000000017941 */ /* 0x000fea0003800000 */
.L_x_240:
        /* <DEDUP_REMOVED lines=10> */
.L_x_243:
[----:B------:R-:W-:Y:S05]  /*7920*/  BSYNC B1 ;  /* 0x0000000000017941 */ /* 0x000fea0003800000 */
.L_x_242:
        /* <DEDUP_REMOVED lines=9> */
.L_x_245:
[----:B------:R-:W-:Y:S05]  /*79c0*/  BSYNC B1 ;  /* 0x0000000000017941 */ /* 0x000fea0003800000 */
.L_x_244:
        /* <DEDUP_REMOVED lines=9> */
.L_x_247:
[----:B------:R-:W-:Y:S05]  /*7a60*/  BSYNC B1 ;  /* 0x0000000000017941 */ /* 0x000fea0003800000 */
.L_x_246:
        /* <DEDUP_REMOVED lines=10> */
.L_x_249:
[----:B------:R-:W-:Y:S05]  /*7b10*/  BSYNC B1 ;  /* 0x0000000000017941 */ /* 0x000fea0003800000 */
.L_x_248:
        /* <DEDUP_REMOVED lines=10> */
.L_x_251:
[----:B------:R-:W-:Y:S05]  /*7bc0*/  BSYNC B1 ;  /* 0x0000000000017941 */ /* 0x000fea0003800000 */
.L_x_250:
        /* <DEDUP_REMOVED lines=9> */
.L_x_253:
[----:B------:R-:W-:Y:S05]  /*7c60*/  BSYNC B1 ;  /* 0x0000000000017941 */ /* 0x000fea0003800000 */
.L_x_252:
        /* <DEDUP_REMOVED lines=9> */
.L_x_255:
[----:B------:R-:W-:Y:S05]  /*7d00*/  BSYNC B1 ;  /* 0x0000000000017941 */ /* 0x000fea0003800000 */
.L_x_254:
        /* <DEDUP_REMOVED lines=10> */
.L_x_257:
[----:B------:R-:W-:Y:S05]  /*7db0*/  BSYNC B1 ;  /* 0x0000000000017941 */ /* 0x000fea0003800000 */
.L_x_256:
        /* <DEDUP_REMOVED lines=10> */
.L_x_259:
[----:B------:R-:W-:Y:S05]  /*7e60*/  BSYNC B1 ;  /* 0x0000000000017941 */ /* 0x000fea0003800000 */
.L_x_258:
        /* <DEDUP_REMOVED lines=9> */
.L_x_261:
[----:B------:R-:W-:Y:S05]  /*7f00*/  BSYNC B1 ;  /* 0x0000000000017941 */ /* 0x000fea0003800000 */
.L_x_260:
        /* <DEDUP_REMOVED lines=9> */
.L_x_263:
[----:B------:R-:W-:Y:S05]  /*7fa0*/  BSYNC B1 ;  /* 0x0000000000017941 */ /* 0x000fea0003800000 */
.L_x_262:
        /* <DEDUP_REMOVED lines=10> */
.L_x_265:
[----:B------:R-:W-:Y:S05]  /*8050*/  BSYNC B1 ;  /* 0x0000000000017941 */ /* 0x000fea0003800000 */
.L_x_264:
        /* <DEDUP_REMOVED lines=10> */
.L_x_267:
[----:B------:R-:W-:Y:S05]  /*8100*/  BSYNC B1 ;  /* 0x0000000000017941 */ /* 0x000fea0003800000 */
.L_x_266:
        /* <DEDUP_REMOVED lines=9> */
.L_x_269:
[----:B------:R-:W-:Y:S05]  /*81a0*/  BSYNC B1 ;  /* 0x0000000000017941 */ /* 0x000fea0003800000 */
.L_x_268:
        /* <DEDUP_REMOVED lines=9> */
.L_x_271:
[----:B------:R-:W-:Y:S05]  /*8240*/  BSYNC B1 ;  /* 0x0000000000017941 */ /* 0x000fea0003800000 */
.L_x_270:
        /* <DEDUP_REMOVED lines=10> */
.L_x_273:
[----:B------:R-:W-:Y:S05]  /*82f0*/  BSYNC B1 ;  /* 0x0000000000017941 */ /* 0x000fea0003800000 */
.L_x_272:
        /* <DEDUP_REMOVED lines=10> */
.L_x_275:
[----:B------:R-:W-:Y:S05]  /*83a0*/  BSYNC B1 ;  /* 0x0000000000017941 */ /* 0x000fea0003800000 */
.L_x_274:
        /* <DEDUP_REMOVED lines=9> */
.L_x_277:
[----:B------:R-:W-:Y:S05]  /*8440*/  BSYNC B1 ;  /* 0x0000000000017941 */ /* 0x000fea0003800000 */
.L_x_276:
        /* <DEDUP_REMOVED lines=9> */
.L_x_279:
[----:B------:R-:W-:Y:S05]  /*84e0*/  BSYNC B1 ;  /* 0x0000000000017941 */ /* 0x000fea0003800000 */
.L_x_278:
        /* <DEDUP_REMOVED lines=10> */
.L_x_281:
[----:B------:R-:W-:Y:S05]  /*8590*/  BSYNC B1 ;  /* 0x0000000000017941 */ /* 0x000fea0003800000 */
.L_x_280:
        /* <DEDUP_REMOVED lines=10> */
.L_x_283:
[----:B------:R-:W-:Y:S05]  /*8640*/  BSYNC B1 ;  /* 0x0000000000017941 */ /* 0x000fea0003800000 */
.L_x_282:
        /* <DEDUP_REMOVED lines=9> */
.L_x_285:
[----:B------:R-:W-:Y:S05]  /*86e0*/  BSYNC B1 ;  /* 0x0000000000017941 */ /* 0x000fea0003800000 */
.L_x_284:
        /* <DEDUP_REMOVED lines=9> */
.L_x_287:
[----:B------:R-:W-:Y:S05]  /*8780*/  BSYNC B1 ;  /* 0x0000000000017941 */ /* 0x000fea0003800000 */
.L_x_286:
        /* <DEDUP_REMOVED lines=10> */
.L_x_289:
[----:B------:R-:W-:Y:S05]  /*8830*/  BSYNC B1 ;  /* 0x0000000000017941 */ /* 0x000fea0003800000 */
.L_x_288:
        /* <DEDUP_REMOVED lines=10> */
.L_x_291:
[----:B------:R-:W-:Y:S05]  /*88e0*/  BSYNC B1 ;  /* 0x0000000000017941 */ /* 0x000fea0003800000 */
.L_x_290:
        /* <DEDUP_REMOVED lines=9> */
.L_x_293:
[----:B------:R-:W-:Y:S05]  /*8980*/  BSYNC B1 ;  /* 0x0000000000017941 */ /* 0x000fea0003800000 */
.L_x_292:
[----:B-----5:R-:W-:Y:S01]  /*8990*/  LOP3.LUT R3, R18, 0xffffe000, RZ, 0xc0, !PT ;  /* 0xffffe00012037812 */ /* 0x020fe200078ec0ff */
[----:B0-----:R-:W-:Y:S01]  /*89a0*/  @P1 IMAD.MOV.U32 R4, RZ, RZ, R10 ;  /* 0x000000ffff041224 */ /* 0x001fe200078e000a */
[----:B------:R-:W-:Y:S01]  /*89b0*/  ISETP.GT.AND P0, PT, R2, 0x8, P0 ;  /* 0x000000080200780c */ /* 0x000fe20000704270 */
[----:B------:R-:W-:Y:S01]  /*89c0*/  @P1 IMAD.MOV.U32 R5, RZ, RZ, R11 ;  /* 0x000000ffff051224 */ /* 0x000fe200078e000b */
[----:B------:R-:W-:Y:S01]  /*89d0*/  BSSY B1, `(.L_x_294) ;  /* 0x0000007000017945 */ /* 0x000fe20003800000 */
[----:B------:R-:W-:-:S04]  /*89e0*/  FMUL R3, R3, R152 ;  /* 0x0000009803037220 */ /* 0x000fc80000400000 */
[----:B------:R-:W-:-:S05]  /*89f0*/  FFMA R3, R150, R153, R3 ;  /* 0x0000009996037223 */ /* 0x000fca0000000003 */
[----:B------:R-:W-:-:S05]  /*8a00*/  F2FP.TF32.F32.PACK_B R3, R3 ;  /* 0x00000003ff03723e */ /* 0x000fca00024050ff */
[----:B------:R0:W-:Y:S01]  /*8a10*/  @P1 STG.E desc[UR52][R4.64+0x3e0], R3 ;  /* 0x0003e00304001986 */ /* 0x0001e2000c101934 */
[----:B------:R-:W-:Y:S05]  /*8a20*/  @!P0 BRA `(.L_x_295) ;  /* 0x0000000000048947 */ /* 0x000fea0003800000 */
[----:B------:R0:W5:Y:S02]  /*8a30*/  LDG.E.LTC128B R18, desc[UR52][R8.64+0x3e4] ;  /* 0x0003e43408127981 */ /* 0x000164000c1e1920 */
.L_x_295:
[----:B------:R-:W-:Y:S05]  /*8a40*/  BSYNC B1 ;  /* 0x0000000000017941 */ /* 0x000fea0003800000 */
.L_x_294:
[----:B------:R-:W-:Y:S05]  /*8a50*/  @!P0 BRA `(.L_x_296) ;  /* 0x0000002400488947 */ /* 0x000fea0003800000 */
[----:B0----5:R-:W-:-:S05]  /*8a60*/  LOP3.LUT R3, R18, 0xffffe000, RZ, 0xc0, !PT ;  /* 0xffffe00012037812 */ /* 0x021fca00078ec0ff */
[----:B------:R-:W-:-:S04]  /*8a70*/  FMUL R0, R3, R152 ;  /* 0x0000009803007220 */ /* 0x000fc80000400000 */
[----:B------:R-:W-:-:S05]  /*8a80*/  FFMA R151, R151, R153, R0 ;  /* 0x0000009997977223 */ /* 0x000fca0000000000 */
[----:B------:R-:W-:-:S05]  /*8a90*/  F2FP.TF32.F32.PACK_B R151, R151 ;  /* 0x00000097ff97723e */ /* 0x000fca00024050ff */
[----:B------:R0:W-:Y:S01]  /*8aa0*/  STG.E desc[UR52][R10.64+0x3e4], R151 ;  /* 0x0003e4970a007986 */ /* 0x0001e2000c101934 */
[----:B------:R-:W-:Y:S05]  /*8ab0*/  BRA `(.L_x_296) ;  /* 0x0000002400307947 */ /* 0x000fea0003800000 */
.L_x_43:
[----:B------:R-:W-:Y:S01]  /*8ac0*/  ISETP.GT.AND P3, PT, R0, 0x1, PT ;  /* 0x000000010000780c */ /* 0x000fe20003f64270 */
[----:B------:R-:W-:Y:S01]  /*8ad0*/  ULDC.64 UR4, c[0x0][0x5c0] ;  /* 0x0001700000047ab9 */ /* 0x000fe20000000a00 */
[-C--:B------:R-:W-:Y:S01]  /*8ae0*/  FMUL R3, R24, R153.reuse ;  /* 0x0000009918037220 */ /* 0x080fe20000400000 */
[----:B------:R-:W-:Y:S01]  /*8af0*/  LEA R4, P4, R166, UR4, 0x2 ;  /* 0x00000004a6047c11 */ /* 0x000fe2000f8810ff */
[-C--:B------:R-:W-:Y:S01]  /*8b00*/  FMUL R25, R25, R153.reuse ;  /* 0x0000009919197220 */ /* 0x080fe20000400000 */
[----:B------:R-:W-:Y:S01]  /*8b10*/  ISETP.GT.AND P0, PT, R2, RZ, P3 ;  /* 0x000000ff0200720c */ /* 0x000fe20001f04270 */
[-C--:B------:R-:W-:Y:S01]  /*8b20*/  FMUL R9, R26, R153.reuse ;  /* 0x000000991a097220 */ /* 0x080fe20000400000 */
[----:B------:R-:W-:Y:S01]  /*8b30*/  LEA.HI.X R5, R166, UR5, R169, 0x2, P4 ;  /* 0x00000005a6057c11 */ /* 0x000fe2000a0f14a9 */
[----:B------:R-:W-:Y:S01]  /*8b40*/  FMUL R27, R27, R153 ;  /* 0x000000991b1b7220 */ /* 0x000fe20000400000 */
[----:B------:R-:W-:Y:S01]  /*8b50*/  F2FP.TF32.F32.PACK_B R3, R3 ;  /* 0x00000003ff03723e */ /* 0x000fe200024050ff */
[----:B------:R-:W-:Y:S01]  /*8b60*/  FMUL R29, R29, R153 ;  /* 0x000000991d1d7220 */ /* 0x000fe20000400000 */
[----:B------:R-:W-:Y:S01]  /*8b70*/  F2FP.TF32.F32.PACK_B R25, R25 ;  /* 0x00000019ff19723e */ /* 0x000fe200024050ff */
[-C--:B------:R-:W-:Y:S01]  /*8b80*/  FMUL R31, R31, R153.reuse ;  /* 0x000000991f1f7220 */ /* 0x080fe20000400000 */
[C---:B------:R-:W-:Y:S01]  /*8b90*/  SHF.L.U64.HI R11, R10.reuse, 0x5, R11 ;  /* 0x000000050a0b7819 */ /* 0x040fe2000001020b */
[----:B------:R0:W-:Y:S01]  /*8ba0*/  @P2 STG.E desc[UR52][R4.64], R3 ;  /* 0x0000000304002986 */ /* 0x0001e2000c101934 */
[----:B------:R-:W-:Y:S01]  /*8bb0*/  LEA R6, P4, R10, R4, 0x5 ;  /* 0x000000040a067211 */ /* 0x000fe200078828ff */
[-C--:B------:R-:W-:Y:S01]  /*8bc0*/  FMUL R33, R33, R153.reuse ;  /* 0x0000009921217220 */ /* 0x080fe20000400000 */
[----:B------:R-:W-:Y:S01]  /*8bd0*/  ISETP.GT.AND P1, PT, R2, 0x8, P1 ;  /* 0x000000080200780c */ /* 0x000fe20000f24270 */
[----:B------:R-:W-:Y:S01]  /*8be0*/  @P0 STG.E desc[UR52][R4.64+0x4], R25 ;  /* 0x0000041904000986 */ /* 0x000fe2000c101934 */
[----:B------:R-:W-:Y:S01]  /*8bf0*/  ISETP.GT.AND P2, PT, R0, 0x8, PT ;  /* 0x000000080000780c */ /* 0x000fe20003f44270 */
[----:B------:R-:W-:Y:S01]  /*8c00*/  IMAD.X R7, R11, 0x1, R5, P4 ;  /* 0x000000010b077824 */ /* 0x000fe200020e0605 */
[----:B------:R-:W-:Y:S01]  /*8c10*/  ISETP.GT.AND P3, PT, R2, 0x8, P3 ;  /* 0x000000080200780c */ /* 0x000fe20001f64270 */
[-C--:B------:R-:W-:Y:S01]  /*8c20*/  FMUL R11, R32, R153.reuse ;  /* 0x00000099200b7220 */ /* 0x080fe20000400000 */
[----:B------:R-:W-:Y:S01]  /*8c30*/  ISETP.GT.AND P0, PT, R0, 0x9, PT ;  /* 0x000000090000780c */ /* 0x000fe20003f04270 */
[-C--:B------:R-:W-:Y:S01]  /*8c40*/  FMUL R35, R35, R153.reuse ;  /* 0x0000009923237220 */ /* 0x080fe20000400000 */
[----:B------:R-:W-:Y:S01]  /*8c50*/  ISETP.GT.AND P5, PT, R2, RZ, P2 ;  /* 0x000000ff0200720c */ /* 0x000fe200017a4270 */
[-C--:B0-----:R-:W-:Y:S01]  /*8c60*/  FMUL R3, R28, R153.reuse ;  /* 0x000000991c037220 */ /* 0x081fe20000400000 */
[----:B------:R-:W-:Y:S01]  /*8c70*/  ISETP.GT.AND P4, PT, R2, RZ, P0 ;  /* 0x000000ff0200720c */ /* 0x000fe20000784270 */
[----:B------:R-:W-:Y:S01]  /*8c80*/  FMUL R37, R37, R153 ;  /* 0x0000009925257220 */ /* 0x000fe20000400000 */
[----:B------:R-:W-:Y:S01]  /*8c90*/  F2FP.TF32.F32.PACK_B R9, R9 ;  /* 0x00000009ff09723e */ /* 0x000fe200024050ff */
[----:B------:R-:W-:Y:S01]  /*8ca0*/  FMUL R39, R39, R153 ;  /* 0x0000009927277220 */ /* 0x000fe20000400000 */
[----:B------:R-:W-:Y:S01]  /*8cb0*/  F2FP.TF32.F32.PACK_B R27, R27 ;  /* 0x0000001bff1b723e */ /* 0x000fe200024050ff */
[----:B------:R-:W-:Y:S01]  /*8cc0*/  FMUL R41, R41, R153 ;  /* 0x0000009929297220 */ /* 0x000fe20000400000 */
[----:B------:R-:W-:Y:S01]  /*8cd0*/  F2FP.TF32.F32.PACK_B R3, R3 ;  /* 0x00000003ff03723e */ /* 0x000fe200024050ff */
[----:B------:R0:W-:Y:S01]  /*8ce0*/  @P1 STG.E desc[UR52][R6.64], R9 ;  /* 0x0000000906001986 */ /* 0x0001e2000c101934 */
[----:B------:R-:W-:Y:S01]  /*8cf0*/  F2FP.TF32.F32.PACK_B R29, R29 ;  /* 0x0000001dff1d723e */ /* 0x000fe200024050ff */
[-C--:B------:R-:W-:Y:S01]  /*8d00*/  FMUL R43, R43, R153.reuse ;  /* 0x000000992b2b7220 */ /* 0x080fe20000400000 */
[C---:B------:R-:W-:Y:S01]  /*8d10*/  ISETP.GT.AND P1, PT, R0.reuse, 0x10, PT ;  /* 0x000000100000780c */ /* 0x040fe20003f24270 */
[----:B------:R-:W-:Y:S01]  /*8d20*/  @P3 STG.E desc[UR52][R6.64+0x4], R27 ;  /* 0x0000041b06003986 */ /* 0x000fe2000c101934 */
[----:B------:R-:W-:Y:S01]  /*8d30*/  ISETP.GT.AND P3, PT, R0, 0x11, PT ;  /* 0x000000110000780c */ /* 0x000fe20003f64270 */
[-C--:B------:R-:W-:Y:S01]  /*8d40*/  FMUL R45, R45, R153.reuse ;  /* 0x000000992d2d7220 */ /* 0x080fe20000400000 */
[C---:B------:R-:W-:Y:S01]  /*8d50*/  ISETP.GT.AND P2, PT, R2.reuse, 0x8, P2 ;  /* 0x000000080200780c */ /* 0x040fe20001744270 */
[----:B------:R1:W-:Y:S01]  /*8d60*/  @P5 STG.E desc[UR52][R4.64+0x20], R3 ;  /* 0x0000200304005986 */ /* 0x0003e2000c101934 */
[C---:B------:R-:W-:Y:S01]  /*8d70*/  ISETP.GT.AND P0, PT, R2.reuse, 0x8, P0 ;  /* 0x000000080200780c */ /* 0x040fe20000704270 */
[-C--:B------:R-:W-:Y:S01]  /*8d80*/  FMUL R47, R47, R153.reuse ;  /* 0x000000992f2f7220 */ /* 0x080fe20000400000 */
[----:B------:R-:W-:Y:S01]  /*8d90*/  ISETP.GT.AND P5, PT, R2, RZ, P1 ;  /* 0x000000ff0200720c */ /* 0x000fe20000fa4270 */
[----:B------:R-:W-:Y:S01]  /*8da0*/  @P4 STG.E desc[UR52][R4.64+0x24], R29 ;  /* 0x0000241d04004986 */ /* 0x000fe2000c101934 */
        /* <DEDUP_REMOVED lines=8> */
[----:B-1----:R-:W-:Y:S01]  /*8e30*/  FMUL R3, R34, R153 ;  /* 0x0000009922037220 */ /* 0x002fe20000400000 */
[----:B------:R-:W-:Y:S01]  /*8e40*/  F2FP.TF32.F32.PACK_B R33, R33 ;  /* 0x00000021ff21723e */ /* 0x000fe200024050ff */
[----:B------:R0:W-:Y:S01]  /*8e50*/  @P2 STG.E desc[UR52][R6.64+0x20], R9 ;  /* 0x0000200906002986 */ /* 0x0001e2000c101934 */
[----:B------:R-:W-:Y:S01]  /*8e60*/  ISETP.GT.AND P1, PT, R2, 0x8, P1 ;  /* 0x000000080200780c */ /* 0x000fe20000f24270 */
[-C--:B------:R-:W-:Y:S01]  /*8e70*/  FMUL R55, R55, R153.reuse ;  /* 0x0000009937377220 */ /* 0x080fe20000400000 */
[C---:B------:R-:W-:Y:S01]  /*8e80*/  ISETP.GT.AND P2, PT, R0.reuse, 0x19, PT ;  /* 0x000000190000780c */ /* 0x040fe20003f44270 */
[----:B------:R-:W-:Y:S01]  /*8e90*/  @P0 STG.E desc[UR52][R6.64+0x24], R31 ;  /* 0x0000241f06000986 */ /* 0x000fe2000c101934 */
[----:B------:R-:W-:Y:S01]  /*8ea0*/  ISETP.GT.AND P0, PT, R0, 0x18, PT ;  /* 0x000000180000780c */ /* 0x000fe20003f04270 */
[----:B------:R-:W-:Y:S01]  /*8eb0*/  FMUL R57, R57, R153 ;  /* 0x0000009939397220 */ /* 0x000fe20000400000 */
[----:B------:R-:W-:Y:S01]  /*8ec0*/  F2FP.TF32.F32.PACK_B R3, R3 ;  /* 0x00000003ff03723e */ /* 0x000fe200024050ff */
[----:B------:R1:W-:Y:S01]  /*8ed0*/  @P5 STG.E desc[UR52][R4.64+0x40], R11 ;  /* 0x0000400b04005986 */ /* 0x0003e2000c101934 */
[C---:B------:R-:W-:Y:S01]  /*8ee0*/  ISETP.GT.AND P5, PT, R2.reuse, RZ, P0 ;  /* 0x000000ff0200720c */ /* 0x040fe200007a4270 */
[----:B------:R-:W-:Y:S01]  /*8ef0*/  FMUL R59, R59, R153 ;  /* 0x000000993b3b7220 */ /* 0x000fe20000400000 */
[----:B------:R-:W-:Y:S01]  /*8f00*/  F2FP.TF32.F32.PACK_B R35, R35 ;  /* 0x00000023ff23723e */ /* 0x000fe200024050ff */
[----:B------:R-:W-:Y:S01]  /*8f10*/  @P4 STG.E desc[UR52][R4.64+0x44], R33 ;  /* 0x0000442104004986 */ /* 0x000fe2000c101934 */
[----:B------:R-:W-:Y:S01]  /*8f20*/  ISETP.GT.AND P4, PT, R2, 0x8, P3 ;  /* 0x000000080200780c */ /* 0x000fe20001f84270 */
[----:B0-----:R-:W-:Y:S01]  /*8f30*/  FMUL R9, R36, R153 ;  /* 0x0000009924097220 */ /* 0x001fe20000400000 */
[----:B------:R-:W-:Y:S01]  /*8f40*/  ISETP.GT.AND P3, PT, R2, RZ, P2 ;  /* 0x000000ff0200720c */ /* 0x000fe20001764270 */
[----:B------:R0:W-:Y:S01]  /*8f50*/  @P1 STG.E desc[UR52][R6.64+0x40], R3 ;  /* 0x0000400306001986 */ /* 0x0001e2000c101934 */
[----:B------:R-:W-:Y:S01]  /*8f60*/  F2FP.TF32.F32.PACK_B R37, R37 ;  /* 0x00000025ff25723e */ /* 0x000fe200024050ff */
[----:B------:R-:W-:Y:S01]  /*8f70*/  FMUL R61, R61, R153 ;  /* 0x000000993d3d7220 */ /* 0x000fe20000400000 */
[----:B------:R-:W-:Y:S01]  /*8f80*/  F2FP.TF32.F32.PACK_B R9, R9 ;  /* 0x00000009ff09723e */ /* 0x000fe200024050ff */
[-C--:B-1----:R-:W-:Y:S01]  /*8f90*/  FMUL R11, R40, R153.reuse ;  /* 0x00000099280b7220 */ /* 0x082fe20000400000 */
[----:B------:R-:W-:Y:S01]  /*8fa0*/  ISETP.GT.AND P1, PT, R0, 0x20, PT ;  /* 0x000000200000780c */ /* 0x000fe20003f24270 */
[-C--:B------:R-:W-:Y:S01]  /*8fb0*/  FMUL R63, R63, R153.reuse ;  /* 0x000000993f3f7220 */ /* 0x080fe20000400000 */
[C---:B------:R-:W-:Y:S01]  /*8fc0*/  ISETP.GT.AND P0, PT, R2.reuse, 0x8, P0 ;  /* 0x000000080200780c */ /* 0x040fe20000704270 */
[----:B------:R-:W-:Y:S01]  /*8fd0*/  FMUL R65, R65, R153 ;  /* 0x0000009941417220 */ /* 0x000fe20000400000 */
[----:B------:R-:W-:Y:S01]  /*8fe0*/  F2FP.TF32.F32.PACK_B R39, R39 ;  /* 0x00000027ff27723e */ /* 0x000fe200024050ff */
[----:B------:R-:W-:Y:S01]  /*8ff0*/  @P4 STG.E desc[UR52][R6.64+0x44], R35 ;  /* 0x0000442306004986 */ /* 0x000fe2000c101934 */
[----:B------:R-:W-:Y:S01]  /*9000*/  ISETP.GT.AND P4, PT, R2, 0x8, P2 ;  /* 0x000000080200780c */ /* 0x000fe20001784270 */
[-C--:B0-----:R-:W-:Y:S01]  /*9010*/  FMUL R3, R38, R153.reuse ;  /* 0x0000009926037220 */ /* 0x081fe20000400000 */
[----:B------:R-:W-:Y:S01]  /*9020*/  ISETP.GT.AND P2, PT, R0, 0x21, PT ;  /* 0x000000210000780c */ /* 0x000fe20003f44270 */
[----:B------:R0:W-:Y:S01]  /*9030*/  @P5 STG.E desc[UR52][R4.64+0x60], R9 ;  /* 0x0000600904005986 */ /* 0x0001e2000c101934 */
[C---:B------:R-:W-:Y:S01]  /*9040*/  ISETP.GT.AND P5, PT, R2.reuse, RZ, P1 ;  /* 0x000000ff0200720c */ /* 0x040fe20000fa4270 */
[----:B------:R-:W-:Y:S01]  /*9050*/  FMUL R67, R67, R153 ;  /* 0x0000009943437220 */ /* 0x000fe20000400000 */
[----:B------:R-:W-:Y:S01]  /*9060*/  F2FP.TF32.F32.PACK_B R3, R3 ;  /* 0x00000003ff03723e */ /* 0x000fe200024050ff */
[----:B------:R-:W-:Y:S01]  /*9070*/  @P3 STG.E desc[UR52][R4.64+0x64], R37 ;  /* 0x0000642504003986 */ /* 0x000fe2000c101934 */
[----:B------:R-:W-:Y:S01]  /*9080*/  ISETP.GT.AND P3, PT, R2, RZ, P2 ;  /* 0x000000ff0200720c */ /* 0x000fe20001764270 */
[----:B------:R-:W-:Y:S01]  /*9090*/  FMUL R69, R69, R153 ;  /* 0x0000009945457220 */ /* 0x000fe20000400000 */
[----:B------:R-:W-:Y:S01]  /*90a0*/  F2FP.TF32.F32.PACK_B R11, R11 ;  /* 0x0000000bff0b723e */ /* 0x000fe200024050ff */
[----:B------:R1:W-:Y:S01]  /*90b0*/  @P0 STG.E desc[UR52][R6.64+0x60], R3 ;  /* 0x0000600306000986 */ /* 0x0003e2000c101934 */
[----:B------:R-:W-:Y:S01]  /*90c0*/  F2FP.TF32.F32.PACK_B R41, R41 ;  /* 0x00000029ff29723e */ /* 0x000fe200024050ff */
[-C--:B------:R-:W-:Y:S01]  /*90d0*/  FMUL R71, R71, R153.reuse ;  /* 0x0000009947477220 */ /* 0x080fe20000400000 */
[----:B------:R-:W-:Y:S01]  /*90e0*/  ISETP.GT.AND P0, PT, R0, 0x28, PT ;  /* 0x000000280000780c */ /* 0x000fe20003f04270 */
[----:B------:R-:W-:Y:S01]  /*90f0*/  @P4 STG.E desc[UR52][R6.64+0x64], R39 ;  /* 0x0000642706004986 */ /* 0x000fe2000c101934 */
[----:B------:R-:W-:Y:S01]  /*9100*/  ISETP.GT.AND P1, PT, R2, 0x8, P1 ;  /* 0x000000080200780c */ /* 0x000fe20000f24270 */
[-C--:B0-----:R-:W-:Y:S01]  /*9110*/  FMUL R9, R44, R153.reuse ;  /* 0x000000992c097220 */ /* 0x081fe20000400000 */
[----:B------:R-:W-:Y:S01]  /*9120*/  ISETP.GT.AND P4, PT, R2, 0x8, P2 ;  /* 0x000000080200780c */ /* 0x000fe20001784270 */
[----:B------:R0:W-:Y:S01]  /*9130*/  @P5 STG.E desc[UR52][R4.64+0x80], R11 ;  /* 0x0000800b04005986 */ /* 0x0001e2000c101934 */
[----:B------:R-:W-:Y:S01]  /*9140*/  ISETP.GT.AND P2, PT, R0, 0x29, PT ;  /* 0x000000290000780c */ /* 0x000fe20003f44270 */
[-C--:B------:R-:W-:Y:S01]  /*9150*/  FMUL R73, R73, R153.reuse ;  /* 0x0000009949497220 */ /* 0x080fe20000400000 */
[----:B------:R-:W-:Y:S01]  /*9160*/  ISETP.GT.AND P5, PT, R2, RZ, P0 ;  /* 0x000000ff0200720c */ /* 0x000fe200007a4270 */
[-C--:B-1----:R-:W-:Y:S01]  /*9170*/  FMUL R3, R42, R153.reuse ;  /* 0x000000992a037220 */ /* 0x082fe20000400000 */
[----:B------:R-:W-:Y:S01]  /*9180*/  @P3 STG.E desc[UR52][R4.64+0x84], R41 ;  /* 0x0000842904003986 */ /* 0x000fe2000c101934 */
[----:B------:R-:W-:Y:S01]  /*9190*/  ISETP.GT.AND P3, PT, R2, RZ, P2 ;  /* 0x000000ff0200720c */ /* 0x000fe20001764270 */
[----:B------:R-:W-:Y:S01]  /*91a0*/  FMUL R75, R75, R153 ;  /* 0x000000994b4b7220 */ /* 0x000fe20000400000 */
[----:B------:R-:W-:Y:S01]  /*91b0*/  F2FP.TF32.F32.PACK_B R43, R43 ;  /* 0x0000002bff2b723e */ /* 0x000fe200024050ff */
[----:B------:R-:W-:Y:S01]  /*91c0*/  FMUL R77, R77, R153 ;  /* 0x000000994d4d7220 */ /* 0x000fe20000400000 */
[----:B------:R-:W-:Y:S01]  /*91d0*/  F2FP.TF32.F32.PACK_B R3, R3 ;  /* 0x00000003ff03723e */ /* 0x000fe200024050ff */
[----:B------:R-:W-:Y:S01]  /*91e0*/  FMUL R79, R79, R153 ;  /* 0x000000994f4f7220 */ /* 0x000fe20000400000 */
[----:B------:R-:W-:Y:S01]  /*91f0*/  F2FP.TF32.F32.PACK_B R9, R9 ;  /* 0x00000009ff09723e */ /* 0x000fe200024050ff */
[----:B0-----:R-:W-:Y:S01]  /*9200*/  FMUL R11, R48, R153 ;  /* 0x00000099300b7220 */ /* 0x001fe20000400000 */
[----:B------:R-:W-:Y:S01]  /*9210*/  F2FP.TF32.F32.PACK_B R45, R45 ;  /* 0x0000002dff2d723e */ /* 0x000fe200024050ff */
[----:B------:R0:W-:Y:S01]  /*9220*/  @P1 STG.E desc[UR52][R6.64+0x80], R3 ;  /* 0x0000800306001986 */ /* 0x0001e2000c101934 */
[----:B------:R-:W-:Y:S01]  /*9230*/  ISETP.GT.AND P1, PT, R0, 0x30, PT ;  /* 0x000000300000780c */ /* 0x000fe20003f24270 */
[-C--:B------:R-:W-:Y:S01]  /*9240*/  FMUL R81, R81, R153.reuse ;  /* 0x0000009951517220 */ /* 0x080fe20000400000 */
[C---:B------:R-:W-:Y:S01]  /*9250*/  ISETP.GT.AND P0, PT, R2.reuse, 0x8, P0 ;  /* 0x000000080200780c */ /* 0x040fe20000704270 */
[----:B------:R-:W-:Y:S01]  /*9260*/  @P4 STG.E desc[UR52][R6.64+0x84], R43 ;  /* 0x0000842b06004986 */ /* 0x000fe2000c101934 */
[----:B------:R-:W-:Y:S01]  /*9270*/  ISETP.GT.AND P4, PT, R2, 0x8, P2 ;  /* 0x000000080200780c */ /* 0x000fe20001784270 */
[-C--:B------:R-:W-:Y:S01]  /*9280*/  FMUL R83, R83, R153.reuse ;  /* 0x0000009953537220 */ /* 0x080fe20000400000 */
[----:B------:R-:W-:Y:S01]  /*9290*/  ISETP.GT.AND P2, PT, R0, 0x31, PT ;  /* 0x000000310000780c */ /* 0x000fe20003f44270 */
[----:B------:R1:W-:Y:S01]  /*92a0*/  @P5 STG.E desc[UR52][R4.64+0xa0], R9 ;  /* 0x0000a00904005986 */ /* 0x0003e2000c101934 */
[----:B------:R-:W-:Y:S01]  /*92b0*/  ISETP.GT.AND P5, PT, R2, RZ, P1 ;  /* 0x000000ff0200720c */ /* 0x000fe20000fa4270 */
[----:B------:R-:W-:Y:S01]  /*92c0*/  FMUL R85, R85, R153 ;  /* 0x0000009955557220 */ /* 0x000fe20000400000 */
[----:B------:R-:W-:Y:S01]  /*92d0*/  F2FP.TF32.F32.PACK_B R47, R47 ;  /* 0x0000002fff2f723e */ /* 0x000fe200024050ff */
[-C--:B0-----:R-:W-:Y:S01]  /*92e0*/  FMUL R3, R46, R153.reuse ;  /* 0x000000992e037220 */ /* 0x081fe20000400000 */
        /* <DEDUP_REMOVED lines=8> */
[-C--:B-1----:R-:W-:Y:S01]  /*9370*/  FMUL R9, R52, R153.reuse ;  /* 0x0000009934097220 */ /* 0x082fe20000400000 */
[----:B------:R-:W-:Y:S01]  /*9380*/  ISETP.GT.AND P1, PT, R2, 0x8, P1 ;  /* 0x000000080200780c */ /* 0x000fe20000f24270 */
[----:B------:R0:W-:Y:S01]  /*9390*/  @P0 STG.E desc[UR52][R6.64+0xa0], R3 ;  /* 0x0000a00306000986 */ /* 0x0001e2000c101934 */
[----:B------:R-:W-:Y:S01]  /*93a0*/  ISETP.GT.AND P0, PT, R0, 0x38, PT ;  /* 0x000000380000780c */ /* 0x000fe20003f04270 */
[----:B------:R-:W-:Y:S01]  /*93b0*/  FMUL R93, R93, R153 ;  /* 0x000000995d5d7220 */ /* 0x000fe20000400000 */
[----:B------:R-:W-:Y:S01]  /*93c0*/  F2FP.TF32.F32.PACK_B R51, R51 ;  /* 0x00000033ff33723e */ /* 0x000fe200024050ff */
        /* <DEDUP_REMOVED lines=10> */
[C---:B------:R-:W-:Y:S01]  /*9470*/  ISETP.GT.AND P3, PT, R2.reuse, RZ, P2 ;  /* 0x000000ff0200720c */ /* 0x040fe20001764270 */
[----:B------:R-:W-:Y:S01]  /*9480*/  FMUL R99, R99, R153 ;  /* 0x0000009963637220 */ /* 0x000fe20000400000 */
[----:B------:R-:W-:Y:S01]  /*9490*/  F2FP.TF32.F32.PACK_B R53, R53 ;  /* 0x00000035ff35723e */ /* 0x000fe200024050ff */
[----:B------:R-:W-:Y:S01]  /*94a0*/  FMUL R101, R101, R153 ;  /* 0x0000009965657220 */ /* 0x000fe20000400000 */
[----:B------:R-:W-:Y:S01]  /*94b0*/  F2FP.TF32.F32.PACK_B R3, R3 ;  /* 0x00000003ff03723e */ /* 0x000fe200024050ff */
[-C--:B------:R-:W-:Y:S01]  /*94c0*/  FMUL R103, R103, R153.reuse ;  /* 0x0000009967677220 */ /* 0x080fe20000400000 */
[----:B------:R-:W-:Y:S01]  /*94d0*/  ISETP.GT.AND P0, PT, R2, 0x8, P0 ;  /* 0x000000080200780c */ /* 0x000fe20000704270 */
[----:B-1----:R-:W-:Y:S01]  /*94e0*/  FMUL R11, R56, R153 ;  /* 0x00000099380b7220 */ /* 0x002fe20000400000 */
[----:B------:R-:W-:Y:S01]  /*94f0*/  F2FP.TF32.F32.PACK_B R55, R55 ;  /* 0x00000037ff37723e */ /* 0x000fe200024050ff */
        /* <DEDUP_REMOVED lines=15> */
[-C--:B------:R-:W-:Y:S01]  /*95f0*/  FMUL R111, R111, R153.reuse ;  /* 0x000000996f6f7220 */ /* 0x080fe20000400000 */
[----:B------:R-:W-:Y:S01]  /*9600*/  ISETP.GT.AND P1, PT, R2, 0x8, P1 ;  /* 0x000000080200780c */ /* 0x000fe20000f24270 */
[----:B------:R-:W-:Y:S01]  /*9610*/  FMUL R113, R113, R153 ;  /* 0x0000009971717220 */ /* 0x000fe20000400000 */
[----:B------:R-:W-:Y:S01]  /*9620*/  F2FP.TF32.F32.PACK_B R3, R3 ;  /* 0x00000003ff03723e */ /* 0x000fe200024050ff */
[-C--:B------:R-:W-:Y:S01]  /*9630*/  FMUL R115, R115, R153.reuse ;  /* 0x0000009973737220 */ /* 0x080fe20000400000 */
[----:B-1----:R-:W-:Y:S01]  /*9640*/  FMUL R9, R60, R153 ;  /* 0x000000993c097220 */ /* 0x002fe20000400000 */
[----:B------:R-:W-:Y:S01]  /*9650*/  F2FP.TF32.F32.PACK_B R59, R59 ;  /* 0x0000003bff3b723e */ /* 0x000fe200024050ff */
[-C--:B------:R-:W-:Y:S01]  /*9660*/  FMUL R117, R117, R153.reuse ;  /* 0x0000009975757220 */ /* 0x080fe20000400000 */
        /* <DEDUP_REMOVED lines=62> */
[----:B------:R-:W-:-:S02]  /*9a50*/  ISETP.GT.AND P0, PT, R2, 0x8, P0 ;  /* 0x000000080200780c */ /* 0x000fc40000704270 */
[----:B------:R-:W-:Y:S01]  /*9a60*/  F2FP.TF32.F32.PACK_B R3, R3 ;  /* 0x00000003ff03723e */ /* 0x000fe200024050ff */
[----:B-1----:R-:W-:Y:S01]  /*9a70*/  FMUL R11, R72, R153 ;  /* 0x00000099480b7220 */ /* 0x002fe20000400000 */
[----:B------:R-:W-:-:S03]  /*9a80*/  F2FP.TF32.F32.PACK_B R71, R71 ;  /* 0x00000047ff47723e */ /* 0x000fc600024050ff */
[----:B------:R0:W-:Y:S01]  /*9a90*/  @P1 STG.E desc[UR52][R6.64+0x140], R3 ;  /* 0x0001400306001986 */ /* 0x0001e2000c101934 */
[----:B------:R-:W-:Y:S02]  /*9aa0*/  ISETP.GT.AND P1, PT, R0, 0x60, PT ;  /* 0x000000600000780c */ /* 0x000fe40003f24270 */
[----:B------:R-:W-:Y:S01]  /*9ab0*/  F2FP.TF32.F32.PACK_B R11, R11 ;  /* 0x0000000bff0b723e */ /* 0x000fe200024050ff */
[----:B------:R-:W-:Y:S01]  /*9ac0*/  @P4 STG.E desc[UR52][R6.64+0x144], R67 ;  /* 0x0001444306004986 */ /* 0x000fe2000c101934 */
[----:B------:R-:W-:Y:S02]  /*9ad0*/  ISETP.GT.AND P4, PT, R2, 0x8, P2 ;  /* 0x000000080200780c */ /* 0x000fe40001784270 */
[----:B------:R-:W-:Y:S01]  /*9ae0*/  ISETP.GT.AND P2, PT, R0, 0x61, PT ;  /* 0x000000610000780c */ /* 0x000fe20003f44270 */
[----:B------:R1:W-:Y:S01]  /*9af0*/  @P5 STG.E desc[UR52][R4.64+0x160], R9 ;  /* 0x0001600904005986 */ /* 0x0003e2000c101934 */
[----:B------:R-:W-:Y:S02]  /*9b00*/  ISETP.GT.AND P5, PT, R2, RZ, P1 ;  /* 0x000000ff0200720c */ /* 0x000fe40000fa4270 */
[----:B------:R-:W-:Y:S01]  /*9b10*/  F2FP.TF32.F32.PACK_B R73, R73 ;  /* 0x00000049ff49723e */ /* 0x000fe200024050ff */
[----:B0-----:R-:W-:Y:S01]  /*9b20*/  FMUL R3, R70, R153 ;  /* 0x0000009946037220 */ /* 0x001fe20000400000 */
[----:B------:R-:W-:Y:S01]  /*9b30*/  @P3 STG.E desc[UR52][R4.64+0x164], R69 ;  /* 0x0001644504003986 */ /* 0x000fe2000c101934 */
[----:B------:R-:W-:-:S02]  /*9b40*/  ISETP.GT.AND P3, PT, R2, RZ, P2 ;  /* 0x000000ff0200720c */ /* 0x000fc40001764270 */
[----:B------:R-:W-:Y:S02]  /*9b50*/  ISETP.GT.AND P1, PT, R2, 0x8, P1 ;  /* 0x000000080200780c */ /* 0x000fe40000f24270 */
        /* <DEDUP_REMOVED lines=252> */
[----:B------:R-:W-:Y:S01]  /*ab20*/  @P3 STG.E desc[UR52][R4.64+0x364], R133 ;  /* 0x0003648504003986 */ /* 0x000fe2000c101934 */
[----:B0-----:R-:W-:Y:S01]  /*ab30*/  FMUL R3, R134, R153 ;  /* 0x0000009986037220 */ /* 0x001fe20000400000 */
[----:B------:R-:W-:-:S02]  /*ab40*/  ISETP.GT.AND P3, PT, R2, RZ, P2 ;  /* 0x000000ff0200720c */ /* 0x000fc40001764270 */
[----:B------:R-:W-:Y:S02]  /*ab50*/  ISETP.GT.AND P1, PT, R2, 0x8, P1 ;  /* 0x000000080200780c */ /* 0x000fe40000f24270 */
[----:B------:R-:W-:Y:S01]  /*ab60*/  F2FP.TF32.F32.PACK_B R3, R3 ;  /* 0x00000003ff03723e */ /* 0x000fe200024050ff */
[----:B-1----:R-:W-:Y:S01]  /*ab70*/  FMUL R9, R140, R153 ;  /* 0x000000998c097220 */ /* 0x002fe20000400000 */
[----:B------:R-:W-:-:S03]  /*ab80*/  F2FP.TF32.F32.PACK_B R139, R139 ;  /* 0x0000008bff8b723e */ /* 0x000fc600024050ff */
[----:B------:R0:W-:Y:S01]  /*ab90*/  @P0 STG.E desc[UR52][R6.64+0x360], R3 ;  /* 0x0003600306000986 */ /* 0x0001e2000c101934 */
[----:B------:R-:W-:Y:S02]  /*aba0*/  F2FP.TF32.F32.PACK_B R141, R141 ;  /* 0x0000008dff8d723e */ /* 0x000fe400024050ff */
[----:B------:R-:W-:Y:S01]  /*abb0*/  F2FP.TF32.F32.PACK_B R9, R9 ;  /* 0x00000009ff09723e */ /* 0x000fe200024050ff */
[----:B------:R-:W-:Y:S01]  /*abc0*/  @P4 STG.E desc[UR52][R6.64+0x364], R135 ;  /* 0x0003648706004986 */ /* 0x000fe2000c101934 */
[C---:B------:R-:W-:Y:S02]  /*abd0*/  ISETP.GT.AND P4, PT, R0.reuse, 0xe8, PT ;  /* 0x000000e80000780c */ /* 0x040fe40003f84270 */
[----:B------:R-:W-:Y:S01]  /*abe0*/  F2FP.TF32.F32.PACK_B R143, R143 ;  /* 0x0000008fff8f723e */ /* 0x000fe200024050ff */
[----:B------:R1:W-:Y:S01]  /*abf0*/  @P5 STG.E desc[UR52][R4.64+0x380], R11 ;  /* 0x0003800b04005986 */ /* 0x0003e2000c101934 */
[----:B------:R-:W-:Y:S02]  /*ac00*/  ISETP.GT.AND P5, PT, R0, 0xe9, PT ;  /* 0x000000e90000780c */ /* 0x000fe40003fa4270 */
[----:B------:R-:W-:Y:S01]  /*ac10*/  F2FP.TF32.F32.PACK_B R145, R145 ;  /* 0x00000091ff91723e */ /* 0x000fe200024050ff */
[----:B------:R-:W-:Y:S01]  /*ac20*/  @P3 STG.E desc[UR52][R4.64+0x384], R137 ;  /* 0x0003848904003986 */ /* 0x000fe2000c101934 */
[----:B------:R-:W-:Y:S01]  /*ac30*/  ISETP.GT.AND P3, PT, R2, 0x8, P2 ;  /* 0x000000080200780c */ /* 0x000fe20001764270 */
[----:B0-----:R-:W-:Y:S01]  /*ac40*/  FMUL R3, R138, R153 ;  /* 0x000000998a037220 */ /* 0x001fe20000400000 */
[----:B------:R-:W-:-:S02]  /*ac50*/  ISETP.GT.AND P2, PT, R2, RZ, P4 ;  /* 0x000000ff0200720c */ /* 0x000fc40002744270 */
[C---:B------:R-:W-:Y:S02]  /*ac60*/  ISETP.GT.AND P0, PT, R2.reuse, RZ, P5 ;  /* 0x000000ff0200720c */ /* 0x040fe40002f04270 */
[----:B------:R-:W-:Y:S01]  /*ac70*/  ISETP.GT.AND P4, PT, R2, 0x8, P4 ;  /* 0x000000080200780c */ /* 0x000fe20002784270 */
[----:B-1----:R-:W-:Y:S01]  /*ac80*/  FMUL R11, R142, R153 ;  /* 0x000000998e0b7220 */ /* 0x002fe20000400000 */
[----:B------:R-:W-:Y:S02]  /*ac90*/  ISETP.GT.AND P5, PT, R2, 0x8, P5 ;  /* 0x000000080200780c */ /* 0x000fe40002fa4270 */
[----:B------:R-:W-:Y:S02]  /*aca0*/  F2FP.TF32.F32.PACK_B R3, R3 ;  /* 0x00000003ff03723e */ /* 0x000fe400024050ff */
[----:B------:R-:W-:Y:S02]  /*acb0*/  F2FP.TF32.F32.PACK_B R11, R11 ;  /* 0x0000000bff0b723e */ /* 0x000fe400024050ff */
[----:B------:R-:W-:Y:S01]  /*acc0*/  F2FP.TF32.F32.PACK_B R147, R147 ;  /* 0x00000093ff93723e */ /* 0x000fe200024050ff */
[----:B------:R0:W-:Y:S01]  /*acd0*/  @P1 STG.E desc[UR52][R6.64+0x380], R3 ;  /* 0x0003800306001986 */ /* 0x0001e2000c101934 */
[----:B------:R-:W-:-:S02]  /*ace0*/  ISETP.GT.AND P1, PT, R0, 0xf8, PT ;  /* 0x000000f80000780c */ /* 0x000fc40003f24270 */
        /* <DEDUP_REMOVED lines=8> */
[----:B0-----:R-:W-:Y:S01]  /*ad70*/  FMUL R3, R144, R153 ;  /* 0x0000009990037220 */ /* 0x001fe20000400000 */
[----:B------:R-:W-:-:S02]  /*ad80*/  ISETP.GT.AND P0, PT, R0, 0xf9, PT ;  /* 0x000000f90000780c */ /* 0x000fc40003f04270 */
[----:B------:R0:W-:Y:S01]  /*ad90*/  @P4 STG.E desc[UR52][R6.64+0x3a0], R11 ;  /* 0x0003a00b06004986 */ /* 0x0001e2000c101934 */
[C---:B------:R-:W-:Y:S02]  /*ada0*/  ISETP.GT.AND P4, PT, R2.reuse, RZ, P2 ;  /* 0x000000ff0200720c */ /* 0x040fe40001784270 */
[----:B------:R-:W-:Y:S01]  /*adb0*/  F2FP.TF32.F32.PACK_B R3, R3 ;  /* 0x00000003ff03723e */ /* 0x000fe200024050ff */
[----:B------:R-:W-:Y:S01]  /*adc0*/  @P5 STG.E desc[UR52][R6.64+0x3a4], R143 ;  /* 0x0003a48f06005986 */ /* 0x000fe2000c101934 */
[----:B------:R-:W-:Y:S01]  /*add0*/  ISETP.GT.AND P5, PT, R2, RZ, P3 ;  /* 0x000000ff0200720c */ /* 0x000fe20001fa4270 */
[----:B-1----:R-:W-:Y:S01]  /*ade0*/  FMUL R9, R146, R153 ;  /* 0x0000009992097220 */ /* 0x002fe20000400000 */
[C---:B------:R-:W-:Y:S02]  /*adf0*/  ISETP.GT.AND P3, PT, R2.reuse, 0x8, P3 ;  /* 0x000000080200780c */ /* 0x040fe40001f64270 */
[----:B------:R-:W-:Y:S02]  /*ae00*/  ISETP.GT.AND P2, PT, R2, 0x8, P2 ;  /* 0x000000080200780c */ /* 0x000fe40001744270 */
[----:B------:R-:W-:Y:S01]  /*ae10*/  F2FP.TF32.F32.PACK_B R9, R9 ;  /* 0x00000009ff09723e */ /* 0x000fe200024050ff */
[----:B0-----:R-:W-:-:S05]  /*ae20*/  FMUL R11, R150, R153 ;  /* 0x00000099960b7220 */ /* 0x001fca0000400000 */
[----:B------:R-:W-:Y:S01]  /*ae30*/  F2FP.TF32.F32.PACK_B R11, R11 ;  /* 0x0000000bff0b723e */ /* 0x000fe200024050ff */
[----:B------:R0:W-:Y:S01]  /*ae40*/  @P5 STG.E desc[UR52][R4.64+0x3c0], R3 ;  /* 0x0003c00304005986 */ /* 0x0001e2000c101934 */
[C---:B------:R-:W-:Y:S02]  /*ae50*/  ISETP.GT.AND P5, PT, R2.reuse, RZ, P1 ;  /* 0x000000ff0200720c */ /* 0x040fe40000fa4270 */
[C---:B------:R-:W-:Y:S01]  /*ae60*/  ISETP.GT.AND P1, PT, R2.reuse, 0x8, P1 ;  /* 0x000000080200780c */ /* 0x040fe20000f24270 */
[----:B------:R-:W-:Y:S01]  /*ae70*/  @P4 STG.E desc[UR52][R4.64+0x3c4], R145 ;  /* 0x0003c49104004986 */ /* 0x000fe2000c101934 */
[C---:B------:R-:W-:Y:S02]  /*ae80*/  ISETP.GT.AND P4, PT, R2.reuse, RZ, P0 ;  /* 0x000000ff0200720c */ /* 0x040fe40000784270 */
[----:B------:R-:W-:Y:S01]  /*ae90*/  ISETP.GT.AND P0, PT, R2, 0x8, P0 ;  /* 0x000000080200780c */ /* 0x000fe20000704270 */
[----:B------:R-:W-:Y:S02]  /*aea0*/  @P3 IMAD.MOV.U32 R2, RZ, RZ, R6 ;  /* 0x000000ffff023224 */ /* 0x000fe400078e0006 */
[----:B0-----:R-:W-:-:S05]  /*aeb0*/  @P3 IMAD.MOV.U32 R3, RZ, RZ, R7 ;  /* 0x000000ffff033224 */ /* 0x001fca00078e0007 */
[----:B------:R0:W-:Y:S02]  /*aec0*/  @P3 STG.E desc[UR52][R2.64+0x3c0], R9 ;  /* 0x0003c00902003986 */ /* 0x0001e4000c101934 */
[----:B0-----:R-:W-:Y:S02]  /*aed0*/  @P2 IMAD.MOV.U32 R2, RZ, RZ, R6 ;  /* 0x000000ffff022224 */ /* 0x001fe400078e0006 */
[----:B------:R-:W-:-:S05]  /*aee0*/  @P2 IMAD.MOV.U32 R3, RZ, RZ, R7 ;  /* 0x000000ffff032224 */ /* 0x000fca00078e0007 */
[----:B------:R0:W-:Y:S02]  /*aef0*/  @P2 STG.E desc[UR52][R2.64+0x3c4], R147 ;  /* 0x0003c49302002986 */ /* 0x0001e4000c101934 */
[----:B0-----:R-:W-:Y:S02]  /*af00*/  @P5 IMAD.MOV.U32 R2, RZ, RZ, R4 ;  /* 0x000000ffff025224 */ /* 0x001fe400078e0004 */
[----:B------:R-:W-:-:S05]  /*af10*/  @P5 IMAD.MOV.U32 R3, RZ, RZ, R5 ;  /* 0x000000ffff035224 */ /* 0x000fca00078e0005 */
[----:B------:R0:W-:Y:S04]  /*af20*/  @P5 STG.E desc[UR52][R2.64+0x3e0], R13 ;  /* 0x0003e00d02005986 */ /* 0x0001e8000c101934 */
[----:B------:R1:W-:Y:S01]  /*af30*/  @P4 STG.E desc[UR52][R4.64+0x3e4], R149 ;  /* 0x0003e49504004986 */ /* 0x0003e2000c101934 */
[----:B0-----:R-:W-:Y:S02]  /*af40*/  @P1 IMAD.MOV.U32 R2, RZ, RZ, R6 ;  /* 0x000000ffff021224 */ /* 0x001fe400078e0006 */
[----:B------:R-:W-:-:S05]  /*af50*/  @P1 IMAD.MOV.U32 R3, RZ, RZ, R7 ;  /* 0x000000ffff031224 */ /* 0x000fca00078e0007 */
[----:B------:R1:W-:Y:S04]  /*af60*/  @P1 STG.E desc[UR52][R2.64+0x3e0], R11 ;  /* 0x0003e00b02001986 */ /* 0x0003e8000c101934 */
[----:B------:R1:W-:Y:S02]  /*af70*/  @P0 STG.E desc[UR52][R6.64+0x3e4], R151 ;  /* 0x0003e49706000986 */ /* 0x0003e4000c101934 */
.L_x_296:
[----:B------:R-:W-:Y:S05]  /*af80*/  BSYNC B0 ;  /* 0x0000000000007941 */ /* 0x000fea0003800000 */
.L_x_42:
[----:B-1----:R-:W-:Y:S01]  /*af90*/  IMAD.U32 R2, RZ, RZ, UR48 ;  /* 0x00000030ff027e24 */ /* 0x002fe2000f8e00ff */
[----:B------:R-:W-:Y:S01]  /*afa0*/  ULDC.64 UR4, c[0x0][0x650] ;  /* 0x0001940000047ab9 */ /* 0x000fe20000000a00 */
[----:B0-----:R-:W-:Y:S02]  /*afb0*/  IMAD.U32 R3, RZ, RZ, UR46 ;  /* 0x0000002eff037e24 */ /* 0x001fe4000f8e00ff */
[----:B------:R0:W-:Y:S01]  /*afc0*/  SYNCS.ARRIVE.TRANS64.A1T0 RZ, [R2+UR50], RZ ;  /* 0x000000ff02ff79a7 */ /* 0x0001e20008100032 */
[----:B------:R-:W-:Y:S02]  /*afd0*/  IMAD.U32 R0, RZ, RZ, UR46 ;  /* 0x0000002eff007e24 */ /* 0x000fe4000f8e00ff */
[----:B------:R-:W-:Y:S01]  /*afe0*/  LEA R16, P0, R3, R16, 0x1 ;  /* 0x0000001003107211 */ /* 0x000fe200078008ff */
[----:B-----5:R-:W-:Y:S02]  /*aff0*/  IMAD.MOV.U32 R18, RZ, RZ, -0x1 ;  /* 0xffffffffff127424 */ /* 0x020fe400078e00ff */
[----:B------:R-:W-:-:S02]  /*b000*/  IMAD.MOV.U32 R19, RZ, RZ, -0x1 ;  /* 0xffffffffff137424 */ /* 0x000fc400078e00ff */
[----:B0-----:R-:W-:-:S05]  /*b010*/  IMAD.U32 R2, RZ, RZ, UR37 ;  /* 0x00000025ff027e24 */ /* 0x001fca000f8e00ff */
[----:B------:R-:W-:Y:S01]  /*b020*/  LEA.HI.X R17, R0, R17, R2, 0x1, P0 ;  /* 0x0000001100117211 */ /* 0x000fe200000f0c02 */
[----:B------:R-:W-:Y:S01]  /*b030*/  IMAD.MOV.U32 R2, RZ, RZ, -0x1 ;  /* 0xffffffffff027424 */ /* 0x000fe200078e00ff */
[----:B------:R-:W-:Y:S02]  /*b040*/  ISETP.GE.U32.AND P0, PT, R16, UR4, PT ;  /* 0x0000000410007c0c */ /* 0x000fe4000bf06070 */
[----:B------:R-:W-:Y:S02]  /*b050*/  PRMT R0, RZ, 0x7610, R0 ;  /* 0x00007610ff007816 */ /* 0x000fe40000000000 */
[----:B------:R-:W-:-:S13]  /*b060*/  ISETP.GE.U32.AND.EX P0, PT, R17, UR5, PT, P0 ;  /* 0x0000000511007c0c */ /* 0x000fda000bf06100 */
[----:B------:R-:W-:Y:S05]  /*b070*/  @P0 BRA `(.L_x_297) ;  /* 0x00000004008c0947 */ /* 0x000fea0003800000 */
[----:B------:R-:W0:Y:S01]  /*b080*/  S2UR UR6, SR_CTAID.X ;  /* 0x00000000000679c3 */ /* 0x000e220000002500 */
[----:B------:R-:W-:Y:S01]  /*b090*/  ULDC.64 UR4, c[0x0][0x628] ;  /* 0x00018a0000047ab9 */ /* 0x000fe20000000a00 */
[----:B------:R-:W-:Y:S01]  /*b0a0*/  ULDC UR7, c[0x0][0x150] ;  /* 0x0000540000077ab9 */ /* 0x000fe20000000800 */
[----:B------:R-:W-:Y:S01]  /*b0b0*/  ISETP.NE.U32.AND P0, PT, RZ, UR4, PT ;  /* 0x00000004ff007c0c */ /* 0x000fe2000bf05070 */
[----:B------:R-:W-:Y:S01]  /*b0c0*/  ULDC UR15, c[0x0][0x630] ;  /* 0x00018c00000f7ab9 */ /* 0x000fe20000000800 */
[C---:B------:R-:W-:Y:S01]  /*b0d0*/  R2UR UR16, R16.reuse ;  /* 0x00000000101072ca */ /* 0x040fe200000e0000 */
[----:B------:R-:W-:Y:S01]  /*b0e0*/  ULDC UR18, c[0x0][0x154] ;  /* 0x0000550000127ab9 */ /* 0x000fe20000000800 */
[----:B------:R-:W-:Y:S01]  /*b0f0*/  ISETP.NE.AND.EX P0, PT, RZ, UR5, PT, P0 ;  /* 0x00000005ff007c0c */ /* 0x000fe2000bf05300 */
[----:B------:R-:W1:Y:S01]  /*b100*/  S2UR UR20, SR_CTAID.Y ;  /* 0x00000000001479c3 */ /* 0x000e620000002600 */
[----:B------:R-:W-:Y:S02]  /*b110*/  R2UR UR17, R17 ;  /* 0x00000000111172ca */ /* 0x000fe400000e0000 */
[----:B------:R-:W-:-:S02]  /*b120*/  R2UR UR12, R16 ;  /* 0x00000000100c72ca */ /* 0x000fc400000e0000 */
[----:B------:R-:W-:Y:S02]  /*b130*/  R2UR UR13, R17 ;  /* 0x00000000110d72ca */ /* 0x000fe400000e0000 */
[----:B0-----:R-:W-:-:S05]  /*b140*/  I2FP.F32.U32 R0, UR6 ;  /* 0x0000000600007c45 */ /* 0x001fca0008201000 */
[----:B------:R-:W-:-:S04]  /*b150*/  FMUL R0, R0, UR7 ;  /* 0x0000000700007c20 */ /* 0x000fc80008400000 */
[----:B------:R0:W0:Y:S01]  /*b160*/  F2I.U32.TRUNC.NTZ R2, R0 ;  /* 0x0000000000027305 */ /* 0x000022000020f000 */
[----:B-1----:R-:W-:Y:S05]  /*b170*/  @!P0 BRA `(.L_x_298) ;  /* 0x0000000000308947 */ /* 0x002fea0003800000 */
        /* <DEDUP_REMOVED lines=12> */
.L_x_298:
[----:B------:R-:W-:Y:S01]  /*b240*/  USHF.R.U64 UR12, UR12, UR15, UR13 ;  /* 0x0000000f0c0c7299 */ /* 0x000fe2000800120d */
[----:B0-----:R-:W-:Y:S01]  /*b250*/  I2FP.F32.U32 R0, UR20 ;  /* 0x0000001400007c45 */ /* 0x001fe20008201000 */
[----:B------:R-:W-:Y:S02]  /*b260*/  USHF.R.U32.HI UR4, URZ, UR15, UR13 ;  /* 0x0000000f3f047299 */ /* 0x000fe4000801160d */
[----:B------:R-:W-:Y:S02]  /*b270*/  UIADD3 UR7, UP0, URZ, -UR12, URZ ;  /* 0x8000000c3f077290 */ /* 0x000fe4000ff1e03f */
[----:B------:R-:W-:Y:S01]  /*b280*/  FMUL R0, R0, UR18 ;  /* 0x0000001200007c20 */ /* 0x000fe20008400000 */
[----:B------:R-:W-:Y:S01]  /*b290*/  ULDC.64 UR10, c[0x0][0x620] ;  /* 0x00018800000a7ab9 */ /* 0x000fe20000000a00 */
[----:B------:R-:W-:Y:S01]  /*b2a0*/  UIADD3.X UR4, URZ, ~UR4, URZ, UP0, !UPT ;  /* 0x800000043f047290 */ /* 0x000fe200087fe43f */
[----:B------:R-:W-:Y:S01]  /*b2b0*/  UMOV UR8, UR16 ;  /* 0x0000001000087c82 */ /* 0x000fe20008000000 */
[----:B------:R-:W-:-:S02]  /*b2c0*/  UMOV UR9, UR17 ;  /* 0x0000001100097c82 */ /* 0x000fc40008000000 */
[----:B------:R-:W0:Y:S01]  /*b2d0*/  F2I.U32.TRUNC.NTZ R0, R0 ;  /* 0x0000000000007305 */ /* 0x000e22000020f000 */
[----:B------:R-:W-:Y:S01]  /*b2e0*/  UIMAD UR4, UR4, UR10, URZ ;  /* 0x0000000a040472a4 */ /* 0x000fe2000f8e023f */
[----:B------:R-:W-:Y:S01]  /*b2f0*/  R2UR UR17, R2 ;  /* 0x00000000021172ca */ /* 0x000fe200000e0000 */
[----:B------:R-:W-:Y:S02]  /*b300*/  UIMAD.WIDE.U32 UR8, UR7, UR10, UR8 ;  /* 0x0000000a070872a5 */ /* 0x000fe4000f8e0008 */
[----:B------:R-:W-:Y:S01]  /*b310*/  UIMAD UR7, UR7, UR11, UR4 ;  /* 0x0000000b070772a4 */ /* 0x000fe2000f8e0204 */
[----:B------:R-:W-:Y:S01]  /*b320*/  ULDC UR23, c[0x0][0x658] ;  /* 0x0001960000177ab9 */ /* 0x000fe20000000800 */
[----:B------:R-:W-:Y:S02]  /*b330*/  UMOV UR15, 0xffffffff ;  /* 0xffffffff000f7882 */ /* 0x000fe40000000000 */
[----:B------:R-:W-:Y:S01]  /*b340*/  UIADD3 UR7, UR9, UR7, URZ ;  /* 0x0000000709077290 */ /* 0x000fe2000fffe03f */
[----:B------:R-:W-:Y:S01]  /*b350*/  ULDC UR10, c[0x0][0x618] ;  /* 0x00018600000a7ab9 */ /* 0x000fe20000000800 */
[----:B------:R-:W-:Y:S01]  /*b360*/  ULDC.64 UR4, c[0x0][0x640] ;  /* 0x0001900000047ab9 */ /* 0x000fe20000000a00 */
[----:B------:R-:W-:Y:S01]  /*b370*/  USHF.L.U32 UR19, UR15, UR23, URZ ;  /* 0x000000170f137299 */ /* 0x000fe2000800063f */
[----:B------:R-:W-:Y:S01]  /*b380*/  ISETP.NE.U32.AND P0, PT, RZ, UR4, PT ;  /* 0x00000004ff007c0c */ /* 0x000fe2000bf05070 */
[----:B------:R-:W-:Y:S01]  /*b390*/  USHF.R.U64 UR15, UR8, UR10, UR7 ;  /* 0x0000000a080f7299 */ /* 0x000fe20008001207 */
[----:B0-----:R-:W-:Y:S01]  /*b3a0*/  R2UR UR11, R0 ;  /* 0x00000000000b72ca */ /* 0x001fe200000e0000 */
[----:B------:R-:W-:Y:S01]  /*b3b0*/  USHF.R.U32.HI UR7, URZ, UR10, UR7 ;  /* 0x0000000a3f077299 */ /* 0x000fe20008011607 */
[----:B------:R-:W-:Y:S01]  /*b3c0*/  ISETP.NE.AND.EX P0, PT, RZ, UR5, PT, P0 ;  /* 0x00000005ff007c0c */ /* 0x000fe2000bf05300 */
[----:B------:R-:W-:Y:S01]  /*b3d0*/  ULDC UR22, c[0x0][0x608] ;  /* 0x0001820000167ab9 */ /* 0x000fe20000000800 */
[----:B------:R-:W-:-:S02]  /*b3e0*/  UIADD3 UR8, -UR17, URZ, URZ ;  /* 0x0000003f11087290 */ /* 0x000fc4000fffe13f */
[----:B------:R-:W-:Y:S02]  /*b3f0*/  USHF.R.U64 UR18, UR15, UR22, UR7 ;  /* 0x000000160f127299 */ /* 0x000fe40008001207 */
[----:B------:R-:W-:Y:S01]  /*b400*/  USHF.R.U32.HI UR7, URZ, UR22, UR7 ;  /* 0x000000163f077299 */ /* 0x000fe20008011607 */
[----:B------:R-:W-:Y:S01]  /*b410*/  UMOV UR16, 0x1 ;  /* 0x0000000100107882 */ /* 0x000fe20000000000 */
[----:B------:R-:W-:Y:S02]  /*b420*/  ULDC UR21, c[0x0][0x144] ;  /* 0x0000510000157ab9 */ /* 0x000fe40000000800 */
[----:B------:R-:W-:Y:S01]  /*b430*/  USHF.R.U64 UR17, UR18, UR23, UR7 ;  /* 0x0000001712117299 */ /* 0x000fe20008001207 */
[----:B------:R-:W-:Y:S01]  /*b440*/  ULDC UR13, c[0x0][0x600] ;  /* 0x00018000000d7ab9 */ /* 0x000fe20000000800 */
[----:B------:R-:W-:Y:S02]  /*b450*/  UIADD3 UR22, -UR11, URZ, URZ ;  /* 0x0000003f0b167290 */ /* 0x000fe4000fffe13f */
[----:B------:R-:W-:-:S02]  /*b460*/  USHF.L.U32 UR16, UR16, UR23, URZ ;  /* 0x0000001710107299 */ /* 0x000fc4000800063f */
[----:B------:R-:W-:Y:S02]  /*b470*/  USHF.R.U32.HI UR11, URZ, UR23, UR7 ;  /* 0x000000173f0b7299 */ /* 0x000fe40008011607 */
[----:B------:R-:W-:Y:S02]  /*b480*/  UIADD3 UR14, UR13, -0x1, URZ ;  /* 0xffffffff0d0e7890 */ /* 0x000fe4000fffe03f */
[----:B------:R-:W-:Y:S02]  /*b490*/  ULOP3.LUT UR19, URZ, UR19, URZ, 0x33, !UPT ;  /* 0x000000133f137292 */ /* 0x000fe4000f8e333f */
        /* <DEDUP_REMOVED lines=16> */
.L_x_299:
[----:B------:R-:W-:Y:S01]  /*b5a0*/  UISETP.NE.AND UP0, UPT, UR45, URZ, UPT ;  /* 0x0000003f2d00728c */ /* 0x000fe2000bf05270 */
[----:B------:R-:W-:Y:S01]  /*b5b0*/  IMAD.MOV.U32 R0, RZ, RZ, 0x1 ;  /* 0x00000001ff007424 */ /* 0x000fe200078e00ff */
[----:B------:R-:W-:Y:S01]  /*b5c0*/  USHF.R.U64 UR4, UR10, UR24, UR11 ;  /* 0x000000180a047299 */ /* 0x000fe2000800120b */
[----:B------:R-:W-:Y:S01]  /*b5d0*/  IMAD.U32 R19, RZ, RZ, UR12 ;  /* 0x0000000cff137e24 */ /* 0x000fe2000f8e00ff */
[----:B------:R-:W-:Y:S02]  /*b5e0*/  ULOP3.LUT UR19, UR18, UR19, URZ, 0xc0, !UPT ;  /* 0x0000001312137292 */ /* 0x000fe4000f8ec03f */
[----:B------:R-:W-:Y:S02]  /*b5f0*/  UIADD3 UR5, -UR4, URZ, URZ ;  /* 0x0000003f04057290 */ /* 0x000fe4000fffe13f */
[----:B------:R-:W-:Y:S02]  /*b600*/  ULOP3.LUT UR14, UR15, UR14, URZ, 0xc0, !UPT ;  /* 0x0000000e0f0e7292 */ /* 0x000fe4000f8ec03f */
[----:B------:R-:W-:-:S02]  /*b610*/  UIMAD UR4, UR16, UR4, UR19 ;  /* 0x00000004100472a4 */ /* 0x000fc4000f8e0213 */
        /* <DEDUP_REMOVED lines=9> */
.L_x_297:
[----:B------:R-:W-:Y:S01]  /*b6b0*/  LOP3.LUT P0, RZ, R0, 0xff, RZ, 0xc0, !PT ;  /* 0x000000ff00ff7812 */ /* 0x000fe2000780c0ff */
[----:B------:R-:W-:-:S12]  /*b6c0*/  ULOP3.LUT UR43, UR43, 0x1, URZ, 0x3c, !UPT ;  /* 0x000000012b2b7892 */ /* 0x000fd8000f8e3c3f */
[----:B------:R-:W-:Y:S05]  /*b6d0*/  @P0 BRA `(.L_x_300) ;  /* 0xffffff5c009c0947 */ /* 0x000fea000383ffff */
[----:B------:R-:W-:Y:S05]  /*b6e0*/  EXIT ;  /* 0x000000000000794d */ /* 0x000fea0003800000 */
.L_x_12:
[----:B------:R-:W-:-:S08]  /*b6f0*/  ISETP.NE.AND P0, PT, RZ, UR8, PT ;  /* 0x00000008ff007c0c */ /* 0x000fd0000bf05270 */
[----:B------:R-:W0:-:S00]  /*b700*/  USETMAXREG.DEALLOC.CTAPOOL 0x28 ;  /* 0x00000028000079c8 */ /* 0x000e0000080e0500 */
[----:B------:R-:W-:Y:S05]  /*b710*/  @P0 EXIT ;  /* 0x000000000000094d */ /* 0x000fea0003800000 */
[----:B0-----:R-:W-:Y:S01]  /*b720*/  LOP3.LUT P0, RZ, R3, 0xff, RZ, 0xc0, !PT ;  /* 0x000000ff03ff7812 */ /* 0x001fe2000780c0ff */
[----:B------:R-:W-:Y:S02]  /*b730*/  IMAD.MOV.U32 R23, RZ, RZ, 0x1 ;  /* 0x00000001ff177424 */ /* 0x000fe400078e00ff */
[----:B------:R-:W-:-:S10]  /*b740*/  IMAD.MOV.U32 R24, RZ, RZ, RZ ;  /* 0x000000ffff187224 */ /* 0x000fd400078e00ff */
[----:B------:R-:W-:Y:S05]  /*b750*/  @!P0 BRA `(.L_x_301) ;  /* 0x0000001000848947 */ /* 0x000fea0003800000 */
[----:B------:R-:W-:Y:S01]  /*b760*/  LOP3.LUT P0, RZ, R0, 0x1f, RZ, 0xc0, !PT ;  /* 0x0000001f00ff7812 */ /* 0x000fe2000780c0ff */
[----:B------:R-:W-:Y:S01]  /*b770*/  ULDC UR53, c[0x0][0x658] ;  /* 0x0001960000357ab9 */ /* 0x000fe20000000800 */
[C---:B------:R-:W-:Y:S01]  /*b780*/  ISETP.NE.AND P1, PT, R22.reuse, RZ, PT ;  /* 0x000000ff1600720c */ /* 0x040fe20003f25270 */
[----:B------:R-:W-:Y:S01]  /*b790*/  UMOV UR4, 0xffffffff ;  /* 0xffffffff00047882 */ /* 0x000fe20000000000 */
[----:B------:R-:W-:Y:S01]  /*b7a0*/  ISETP.NE.OR P0, PT, R22, RZ, !P0 ;  /* 0x000000ff1600720c */ /* 0x000fe20004705670 */
[----:B------:R-:W-:Y:S01]  /*b7b0*/  BSSY B7, `(.L_x_301) ;  /* 0x000011b000077945 */ /* 0x000fe20003800000 */
[----:B------:R-:W-:Y:S01]  /*b7c0*/  USHF.L.U32 UR4, UR4, UR53, URZ ;  /* 0x0000003504047299 */ /* 0x000fe2000800063f */
[----:B------:R-:W-:Y:S01]  /*b7d0*/  P2R R0, PR, RZ, 0x2 ;  /* 0x00000002ff007803 */ /* 0x000fe20000000000 */
[----:B------:R-:W-:Y:S01]  /*b7e0*/  IMAD.MOV.U32 R25, RZ, RZ, 0x1 ;  /* 0x00000001ff197424 */ /* 0x000fe200078e00ff */
[----:B------:R-:W-:Y:S01]  /*b7f0*/  P2R R26, PR, RZ, 0x1 ;  /* 0x00000001ff1a7803 */ /* 0x000fe20000000000 */
[----:B------:R-:W-:Y:S01]  /*b800*/  IMAD.MOV.U32 R23, RZ, RZ, 0x1 ;  /* 0x00000001ff177424 */ /* 0x000fe200078e00ff */
[----:B------:R-:W-:Y:S01]  /*b810*/  ULDC UR55, c[0x0][0x600] ;  /* 0x0001800000377ab9 */ /* 0x000fe20000000800 */
[----:B------:R-:W-:Y:S01]  /*b820*/  IMAD.MOV.U32 R24, RZ, RZ, RZ ;  /* 0x000000ffff187224 */ /* 0x000fe200078e00ff */
[----:B------:R-:W-:Y:S01]  /*b830*/  UMOV UR5, 0x1 ;  /* 0x0000000100057882 */ /* 0x000fe20000000000 */
[----:B------:R-:W-:-:S02]  /*b840*/  UIADD3 UR57, UR38, 0x1, URZ ;  /* 0x0000000126397890 */ /* 0x000fc4000fffe03f */
[----:B------:R-:W-:Y:S02]  /*b850*/  ULOP3.LUT UR56, UR39, 0x2, URZ, 0xfc, !UPT ;  /* 0x0000000227387892 */ /* 0x000fe4000f8efc3f */
[----:B------:R-:W-:Y:S02]  /*b860*/  UIADD3 UR55, UR55, -0x1, URZ ;  /* 0xffffffff37377890 */ /* 0x000fe4000fffe03f */
[----:B------:R-:W-:Y:S02]  /*b870*/  USHF.L.U32 UR53, UR5, UR53, URZ ;  /* 0x0000003505357299 */ /* 0x000fe4000800063f */
[----:B------:R-:W-:Y:S01]  /*b880*/  ULOP3.LUT UR54, URZ, UR4, URZ, 0x33, !UPT ;  /* 0x000000043f367292 */ /* 0x000fe2000f8e333f */
[----:B------:R-:W-:-:S11]  /*b890*/  ULDC.64 UR58, c[0x0][0x198] ;  /* 0x00006600003a7ab9 */ /* 0x000fd60000000a00 */
.L_x_315:
[----:B------:R-:W-:-:S03]  /*b8a0*/  UMOV UR4, 0xffffffff ;  /* 0xffffffff00047882 */ /* 0x000fc60000000000 */
[----:B------:R-:W-:Y:S05]  /*b8b0*/  BRA.DIV UR4, `(.L_x_302) ;  /* 0x0000001604307947 */ /* 0x000fea000b800000 */
[----:B------:R-:W-:-:S13]  /*b8c0*/  ELECT P6, URZ, PT ;  /* 0x00000000003f782f */ /* 0x000fda00038c0000 */
.L_x_328:
[----:B------:R-:W-:Y:S04]  /*b8d0*/  BSSY B6, `(.L_x_303) ;  /* 0x0000090000067945 */ /* 0x000fe80003800000 */
[----:B------:R-:W-:Y:S05]  /*b8e0*/  @!P6 BRA `(.L_x_304) ;  /* 0x000000080038e947 */ /* 0x000fea0003800000 */
[----:B------:R-:W0:Y:S01]  /*b8f0*/  S2R R0, SR_CgaCtaId ;  /* 0x0000000000007919 */ /* 0x000e220000008800 */
[----:B------:R-:W-:-:S04]  /*b900*/  MOV R27, 0x400 ;  /* 0x00000400001b7802 */ /* 0x000fc80000000f00 */
[----:B0-----:R-:W-:-:S05]  /*b910*/  LEA R27, R0, R27, 0x18 ;  /* 0x0000001b001b7211 */ /* 0x001fca00078ec0ff */
[----:B------:R-:W-:-:S05]  /*b920*/  VIADD R0, R27, 0x800 ;  /* 0x000008001b007836 */ /* 0x000fca0000000000 */
[----:B------:R-:W-:-:S13]  /*b930*/  LOP3.LUT P0, RZ, R0, 0x9f, RZ, 0xc0, !PT ;  /* 0x0000009f00ff7812 */ /* 0x000fda000780c0ff */
[----:B------:R-:W-:Y:S05]  /*b940*/  @!P0 BRA `(.L_x_305) ;  /* 0x0000000000408947 */ /* 0x000fea0003800000 */
[----:B------:R-:W-:Y:S01]  /*b950*/  MOV R14, 0x0 ;  /* 0x00000000000e7802 */ /* 0x000fe20000000f00 */
[----:B------:R-:W-:Y:S01]  /*b960*/  ULDC.64 UR4, c[0x4][0x70] ;  /* 0x01001c0000047ab9 */ /* 0x000fe20000000a00 */
[----:B------:R-:W-:Y:S01]  /*b970*/  ULDC.64 UR6, c[0x4][0x8] ;  /* 0x0100020000067ab9 */ /* 0x000fe20000000a00 */
[----:B------:R-:W-:Y:S02]  /*b980*/  IMAD.U32 R4, RZ, RZ, UR4 ;  /* 0x00000004ff047e24 */ /* 0x000fe4000f8e00ff */
[----:B------:R-:W-:Y:S01]  /*b990*/  IMAD.U32 R5, RZ, RZ, UR5 ;  /* 0x00000005ff057e24 */ /* 0x000fe2000f8e00ff */
[----:B------:R-:W0:Y:S01]  /*b9a0*/  LDC.64 R14, c[0x4][R14] ;  /* 0x010000000e0e7b82 */ /* 0x000e220000000a00 */
[----:B------:R-:W-:Y:S01]  /*b9b0*/  ULDC.64 UR4, c[0x4][0x78] ;  /* 0x01001e0000047ab9 */ /* 0x000fe20000000a00 */
[----:B------:R-:W-:Y:S02]  /*b9c0*/  IMAD.U32 R10, RZ, RZ, UR6 ;  /* 0x00000006ff0a7e24 */ /* 0x000fe4000f8e00ff */
[----:B------:R-:W-:-:S02]  /*b9d0*/  IMAD.U32 R6, RZ, RZ, UR4 ;  /* 0x00000004ff067e24 */ /* 0x000fc4000f8e00ff */
[----:B------:R-:W-:Y:S02]  /*b9e0*/  IMAD.U32 R7, RZ, RZ, UR5 ;  /* 0x00000005ff077e24 */ /* 0x000fe4000f8e00ff */
[----:B------:R-:W-:Y:S02]  /*b9f0*/  IMAD.U32 R11, RZ, RZ, UR7 ;  /* 0x00000007ff0b7e24 */ /* 0x000fe4000f8e00ff */
[----:B------:R-:W-:Y:S02]  /*ba00*/  IMAD.MOV.U32 R8, RZ, RZ, 0x70 ;  /* 0x00000070ff087424 */ /* 0x000fe400078e00ff */
[----:B------:R-:W-:Y:S02]  /*ba10*/  IMAD.MOV.U32 R12, RZ, RZ, 0x1 ;  /* 0x00000001ff0c7424 */ /* 0x000fe400078e00ff */
[----:B------:R-:W-:-:S07]  /*ba20*/  IMAD.MOV.U32 R13, RZ, RZ, RZ ;  /* 0x000000ffff0d7224 */ /* 0x000fce00078e00ff */
[----:B------:R-:W-:-:S07]  /*ba30*/  LEPC R20, `(.L_x_305) ;  /* 0x000000001014794e */ /* 0x000fce0000000000 */
[----:B0----5:R-:W-:Y:S05]  /*ba40*/  CALL.ABS.NOINC R14 ;  /* 0x000000000e007343 */ /* 0x021fea0003c00000 */
.L_x_305:
        /* <DEDUP_REMOVED lines=19> */
.L_x_306:
[----:B------:R-:W0:Y:S02]  /*bb80*/  LDC R0, c[0x0][0x28c] ;  /* 0x0000a300ff007b82 */ /* 0x000e240000000800 */
[----:B0-----:R-:W-:-:S13]  /*bb90*/  ISETP.GE.AND P0, PT, R0, 0x1, PT ;  /* 0x000000010000780c */ /* 0x001fda0003f06270 */
[----:B------:R-:W-:Y:S05]  /*bba0*/  @!P0 BRA `(.L_x_304) ;  /* 0x0000000400888947 */ /* 0x000fea0003800000 */
[----:B------:R-:W-:Y:S02]  /*bbb0*/  IMAD.SHL.U32 R18, R18, 0x40, RZ ;  /* 0x0000004012127824 */ /* 0x000fe400078e00ff */
[----:B------:R-:W-:Y:S02]  /*bbc0*/  IMAD.SHL.U32 R5, R2, 0x100, RZ ;  /* 0x0000010002057824 */ /* 0x000fe400078e00ff */
[----:B------:R-:W-:Y:S02]  /*bbd0*/  IMAD.MOV.U32 R7, RZ, RZ, RZ ;  /* 0x000000ffff077224 */ /* 0x000fe400078e00ff */
[----:B------:R-:W-:Y:S02]  /*bbe0*/  IMAD.U32 R8, RZ, RZ, UR57 ;  /* 0x00000039ff087e24 */ /* 0x000fe4000f8e00ff */
[----:B------:R-:W-:Y:S02]  /*bbf0*/  IMAD.MOV.U32 R0, RZ, RZ, R23 ;  /* 0x000000ffff007224 */ /* 0x000fe400078e0017 */
[----:B------:R-:W-:-:S02]  /*bc00*/  IMAD.MOV.U32 R2, RZ, RZ, R24 ;  /* 0x000000ffff027224 */ /* 0x000fc400078e0018 */
[C---:B------:R-:W-:Y:S02]  /*bc10*/  VIADD R9, R18.reuse, 0x8 ;  /* 0x0000000812097836 */ /* 0x040fe40000000000 */
[C---:B------:R-:W-:Y:S02]  /*bc20*/  VIADD R10, R18.reuse, 0x10 ;  /* 0x00000010120a7836 */ /* 0x040fe40000000000 */
[C---:B------:R-:W-:Y:S02]  /*bc30*/  VIADD R11, R18.reuse, 0x18 ;  /* 0x00000018120b7836 */ /* 0x040fe40000000000 */
[C---:B------:R-:W-:Y:S02]  /*bc40*/  VIADD R12, R18.reuse, 0x20 ;  /* 0x00000020120c7836 */ /* 0x040fe40000000000 */
[C---:B------:R-:W-:Y:S02]  /*bc50*/  VIADD R13, R18.reuse, 0x28 ;  /* 0x00000028120d7836 */ /* 0x040fe40000000000 */
[----:B------:R-:W-:-:S02]  /*bc60*/  VIADD R14, R18, 0x30 ;  /* 0x00000030120e7836 */ /* 0x000fc40000000000 */
[----:B------:R-:W-:-:S07]  /*bc70*/  VIADD R15, R18, 0x38 ;  /* 0x00000038120f7836 */ /* 0x000fce0000000000 */
.L_x_310:
[----:B------:R-:W-:Y:S01]  /*bc80*/  IMAD R6, R2, 0x8, R27 ;  /* 0x0000000802067824 */ /* 0x000fe200078e021b */
[----:B------:R-:W-:Y:S02]  /*bc90*/  SHF.L.U32 R3, R0, 0x1f, RZ ;  /* 0x0000001f00037819 */ /* 0x000fe400000006ff */
[----:B------:R-:W-:Y:S02]  /*bca0*/  ISETP.NE.AND P1, PT, R22, RZ, PT ;  /* 0x000000ff1600720c */ /* 0x000fe40003f25270 */
[----:B------:R-:W0:Y:S11]  /*bcb0*/  SYNCS.PHASECHK.TRANS64.TRYWAIT P0, [R6+URZ+0x10], R3 ;  /* 0x00001003060075a7 */ /* 0x000e36000800017f */
[----:B------:R-:W1:Y:S01]  /*bcc0*/  @!P1 LDC R4, c[0x0][0x500] ;  /* 0x00014000ff049b82 */ /* 0x000e620000000800 */
[----:B0-----:R-:W-:Y:S05]  /*bcd0*/  @!P0 BRA `(.L_x_307) ;  /* 0x0000001000488947 */ /* 0x001fea0003800000 */
.L_x_329:
[----:B------:R-:W-:Y:S01]  /*bce0*/  ISETP.NE.AND P0, PT, R22, RZ, PT ;  /* 0x000000ff1600720c */ /* 0x000fe20003f05270 */
[----:B------:R-:W-:-:S04]  /*bcf0*/  UPRMT UR4, UR56, 0x9910, URZ ;  /* 0x0000991038047896 */ /* 0x000fc8000800003f */
[----:B------:R-:W-:-:S08]  /*bd00*/  UISETP.NE.AND UP0, UPT, UR4, 0x2, UPT ;  /* 0x000000020400788c */ /* 0x000fd0000bf05270 */
[----:B-1----:R1:W-:Y:S01]  /*bd10*/  @!P0 SYNCS.ARRIVE.TRANS64 RZ, [R6+URZ], R4 ;  /* 0x0000000406ff89a7 */ /* 0x0023e2000800003f */
[----:B------:R-:W-:-:S13]  /*bd20*/  PLOP3.LUT P0, PT, PT, PT, UP0, 0x80, 0x0 ;  /* 0x000000000000781c */ /* 0x000fda0003f0f008 */
[----:B-1----:R-:W-:Y:S05]  /*bd30*/  @P0 BRA `(.L_x_308) ;  /* 0x0000000000040947 */ /* 0x002fea0003800000 */
[----:B------:R-:W-:Y:S01]  /*bd40*/  BPT.TRAP 0x1 ;  /* 0x000000040000795c */ /* 0x000fe20000300000 */
.L_x_308:
[----:B------:R-:W-:-:S13]  /*bd50*/  ISETP.NE.AND P0, PT, R26, RZ, PT ;  /* 0x000000ff1a00720c */ /* 0x000fda0003f05270 */
[----:B------:R-:W-:Y:S05]  /*bd60*/  @P0 BRA `(.L_x_309) ;  /* 0x0000000000040947 */ /* 0x000fea0003800000 */
[----:B------:R-:W-:Y:S01]  /*bd70*/  BPT.TRAP 0x1 ;  /* 0x000000040000795c */ /* 0x000fe20000300000 */
.L_x_309:
[--C-:B0-----:R-:W-:Y:S01]  /*bd80*/  IMAD R3, R2, 0x4000, R27.reuse ;  /* 0x0000400002037824 */ /* 0x101fe200078e021b */
[----:B------:R-:W-:Y:S01]  /*bd90*/  R2UR UR33, R6 ;  /* 0x00000000062172ca */ /* 0x000fe200000e0000 */
[----:B------:R-:W-:Y:S01]  /*bda0*/  UIADD3 UR14, UP0, UR58, 0xf0, URZ ;  /* 0x000000f03a0e7890 */ /* 0x000fe2000ff1e03f */
[----:B------:R-:W-:Y:S01]  /*bdb0*/  R2UR UR35, R7 ;  /* 0x00000000072372ca */ /* 0x000fe200000e0000 */
[----:B------:R-:W-:Y:S01]  /*bdc0*/  UMOV UR6, 0x0 ;  /* 0x0000000000067882 */ /* 0x000fe20000000000 */
[----:B------:R-:W-:Y:S01]  /*bdd0*/  R2UR UR5, R3 ;  /* 0x00000000030572ca */ /* 0x000fe200000e0000 */
[----:B------:R-:W-:Y:S01]  /*bde0*/  IMAD R3, R2, 0x10000, R27 ;  /* 0x0001000002037824 */ /* 0x000fe200078e021b */
[----:B------:R-:W-:Y:S01]  /*bdf0*/  R2UR UR36, R19 ;  /* 0x00000000132472ca */ /* 0x000fe200000e0000 */
[----:B------:R-:W-:Y:S01]  /*be00*/  UIADD3.X UR15, URZ, UR59, URZ, UP0, !UPT ;  /* 0x0000003b3f0f7290 */ /* 0x000fe200087fe43f */
[----:B------:R-:W-:Y:S01]  /*be10*/  R2UR UR34, R18 ;  /* 0x00000000122272ca */ /* 0x000fe200000e0000 */
[----:B------:R-:W-:Y:S01]  /*be20*/  UMOV UR7, 0x10000000 ;  /* 0x1000000000077882 */ /* 0x000fe20000000000 */
[----:B------:R-:W-:Y:S01]  /*be30*/  R2UR UR26, R9 ;  /* 0x00000000091a72ca */ /* 0x000fe200000e0000 */
[----:B------:R-:W-:Y:S01]  /*be40*/  VIADD R8, R8, 0xffffffff ;  /* 0xffffffff08087836 */ /* 0x000fe20000000000 */
[----:B------:R-:W-:Y:S01]  /*be50*/  R2UR UR18, R10 ;  /* 0x000000000a1272ca */ /* 0x000fe200000e0000 */
[----:B------:R-:W-:Y:S01]  /*be60*/  UMOV UR25, UR33 ;  /* 0x0000002100197c82 */ /* 0x000fe20008000000 */
[----:B------:R-:W-:Y:S01]  /*be70*/  R2UR UR4, R3 ;  /* 0x00000000030472ca */ /* 0x000fe200000e0000 */
[----:B------:R-:W-:Y:S01]  /*be80*/  UMOV UR27, UR35 ;  /* 0x00000023001b7c82 */ /* 0x000fe20008000000 */
[----:B------:R-:W-:Y:S01]  /*be90*/  R2UR UR10, R11 ;  /* 0x000000000b0a72ca */ /* 0x000fe200000e0000 */
[----:B------:R-:W-:Y:S01]  /*bea0*/  UIADD3 UR32, UR5, 0x800, URZ ;  /* 0x0000080005207890 */ /* 0x000fe2000fffe03f */
[----:B------:R-:W-:Y:S01]  /*beb0*/  R2UR UR50, R12 ;  /* 0x000000000c3272ca */ /* 0x000fe200000e0000 */
[----:B------:R-:W-:Y:S01]  /*bec0*/  UIADD3 UR24, UR5, 0x1000, URZ ;  /* 0x0000100005187890 */ /* 0x000fe2000fffe03f */
[----:B------:R-:W-:Y:S01]  /*bed0*/  R2UR UR42, R13 ;  /* 0x000000000d2a72ca */ /* 0x000fe200000e0000 */
[----:B------:R-:W-:Y:S01]  /*bee0*/  UIADD3 UR16, UR5, 0x1800, URZ ;  /* 0x0000180005107890 */ /* 0x000fe2000fffe03f */
[----:B------:R-:W-:Y:S01]  /*bef0*/  ISETP.GT.AND P1, PT, R8, 0x1, PT ;  /* 0x000000010800780c */ /* 0x000fe20003f24270 */
[----:B------:R-:W-:Y:S01]  /*bf00*/  UMOV UR28, UR36 ;  /* 0x00000024001c7c82 */ /* 0x000fe20008000000 */
[----:B------:R-:W-:Y:S01]  /*bf10*/  UIADD3 UR8, UR5, 0x2000, URZ ;  /* 0x0000200005087890 */ /* 0x000fe2000fffe03f */
[----:B------:R-:W-:Y:S01]  /*bf20*/  VIADD R2, R2, 0x1 ;  /* 0x0000000102027836 */ /* 0x000fe20000000000 */
[----:B------:R0:W-:Y:S01]  /*bf30*/  UTMALDG.3D [UR32], [UR14], desc[UR6] ;  /* 0x000006200e0075b4 */ /* 0x0001e20008011000 */
[----:B------:R-:W-:Y:S01]  /*bf40*/  UMOV UR17, UR33 ;  /* 0x0000002100117c82 */ /* 0x000fe20008000000 */
[----:B------:R-:W-:Y:S01]  /*bf50*/  UMOV UR19, UR35 ;  /* 0x0000002300137c82 */ /* 0x000fe20008000000 */
[----:B------:R-:W-:Y:S01]  /*bf60*/  UMOV UR20, UR36 ;  /* 0x0000002400147c82 */ /* 0x000fe20008000000 */
[----:B------:R-:W-:Y:S01]  /*bf70*/  UIADD3 UR22, UP0, UR58, 0x1f0, URZ ;  /* 0x000001f03a167890 */ /* 0x000fe2000ff1e03f */
[----:B------:R-:W-:Y:S01]  /*bf80*/  ISETP.NE.AND P0, PT, R2, 0x2, PT ;  /* 0x000000020200780c */ /* 0x000fe20003f05270 */
[----:B------:R-:W-:Y:S01]  /*bf90*/  UIADD3 UR48, UR5, 0x2800, URZ ;  /* 0x0000280005307890 */ /* 0x000fe2000fffe03f */
[----:B------:R-:W-:Y:S01]  /*bfa0*/  VIADD R7, R7, 0x40 ;  /* 0x0000004007077836 */ /* 0x000fe20000000000 */
[----:B------:R1:W-:Y:S01]  /*bfb0*/  UTMALDG.3D [UR24], [UR14], desc[UR6] ;  /* 0x000006180e0075b4 */ /* 0x0003e20008011000 */
[----:B------:R-:W-:Y:S01]  /*bfc0*/  UIADD3 UR40, UR5, 0x3000, URZ ;  /* 0x0000300005287890 */ /* 0x000fe2000fffe03f */
[----:B------:R-:W-:Y:S01]  /*bfd0*/  SEL R3, RZ, 0x1, P0 ;  /* 0x00000001ff037807 */ /* 0x000fe20000000000 */
[----:B------:R-:W-:Y:S01]  /*bfe0*/  UMOV UR9, UR33 ;  /* 0x0000002100097c82 */ /* 0x000fe20008000000 */
[----:B------:R-:W-:Y:S01]  /*bff0*/  UMOV UR11, UR35 ;  /* 0x00000023000b7c82 */ /* 0x000fe20008000000 */
[----:B------:R-:W-:Y:S01]  /*c000*/  UMOV UR12, UR36 ;  /* 0x00000024000c7c82 */ /* 0x000fe20008000000 */
[----:B------:R-:W-:Y:S01]  /*c010*/  UIADD3.X UR23, URZ, UR59, URZ, UP0, !UPT ;  /* 0x0000003b3f177290 */ /* 0x000fe200087fe43f */
[----:B------:R-:W-:Y:S01]  /*c020*/  LOP3.LUT R0, R0, R3, RZ, 0x3c, !PT ;  /* 0x0000000300007212 */ /* 0x000fe200078e3cff */
[----:B------:R2:W-:Y:S01]  /*c030*/  UTMALDG.3D [UR16], [UR14], desc[UR6] ;  /* 0x000006100e0075b4 */ /* 0x0005e20008011000 */
[----:B------:R-:W-:Y:S01]  /*c040*/  UMOV UR49, UR33 ;  /* 0x0000002100317c82 */ /* 0x000fe20008000000 */
[----:B------:R-:W-:Y:S01]  /*c050*/  UMOV UR51, UR35 ;  /* 0x0000002300337c82 */ /* 0x000fe20008000000 */
[----:B------:R-:W-:Y:S01]  /*c060*/  UMOV UR52, UR36 ;  /* 0x0000002400347c82 */ /* 0x000fe20008000000 */
[----:B------:R-:W-:Y:S01]  /*c070*/  UMOV UR41, UR33 ;  /* 0x0000002100297c82 */ /* 0x000fe20008000000 */
[----:B------:R-:W-:Y:S01]  /*c080*/  UMOV UR43, UR35 ;  /* 0x00000023002b7c82 */ /* 0x000fe20008000000 */
[----:B------:R-:W-:Y:S01]  /*c090*/  UMOV UR44, UR36 ;  /* 0x00000024002c7c82 */ /* 0x000fe20008000000 */
[----:B------:R-:W-:Y:S01]  /*c0a0*/  SEL R2, R2, RZ, P0 ;  /* 0x000000ff02027207 */ /* 0x000fe20000000000 */
[----:B0-----:R-:W-:Y:S01]  /*c0b0*/  UIADD3 UR32, UR5, 0x3800, URZ ;  /* 0x0000380005207890 */ /* 0x001fe2000fffe03f */
[----:B------:R-:W-:Y:S01]  /*c0c0*/  R2UR UR34, R14 ;  /* 0x000000000e2272ca */ /* 0x000fe200000e0000 */
[----:B------:R0:W-:Y:S01]  /*c0d0*/  UTMALDG.3D [UR8], [UR14], desc[UR6] ;  /* 0x000006080e0075b4 */ /* 0x0001e20008011000 */
[----:B-1----:R-:W-:Y:S01]  /*c0e0*/  R2UR UR26, R15 ;  /* 0x000000000f1a72ca */ /* 0x002fe200000e0000 */
[----:B------:R-:W-:Y:S01]  /*c0f0*/  UIADD3 UR24, UR5, 0x4000, URZ ;  /* 0x0000400005187890 */ /* 0x000fe2000fffe03f */
[----:B------:R1:W-:Y:S01]  /*c100*/  UTMALDG.3D [UR48], [UR14], desc[UR6] ;  /* 0x000006300e0075b4 */ /* 0x0003e20008011000 */
[----:B--2---:R-:W-:Y:S01]  /*c110*/  R2UR UR19, R5 ;  /* 0x00000000051372ca */ /* 0x004fe200000e0000 */
[----:B------:R-:W-:Y:S01]  /*c120*/  UIADD3 UR16, UR4, 0x8800, URZ ;  /* 0x0000880004107890 */ /* 0x000fe2000fffe03f */
[----:B------:R1:W-:Y:S01]  /*c130*/  UTMALDG.3D [UR40], [UR14], desc[UR6] ;  /* 0x000006280e0075b4 */ /* 0x0003e20008011000 */
[----:B------:R-:W-:Y:S01]  /*c140*/  UMOV UR18, UR35 ;  /* 0x0000002300127c82 */ /* 0x000fe20008000000 */
[----:B0-----:R-:W-:-:S04]  /*c150*/  UIADD3 UR10, UR35, 0x20, URZ ;  /* 0x00000020230a7890 */ /* 0x001fc8000fffe03f */
[----:B------:R1:W-:Y:S01]  /*c160*/  UTMALDG.3D [UR32], [UR14], desc[UR6] ;  /* 0x000006200e0075b4 */ /* 0x0003e20008011000 */
[----:B------:R-:W-:-:S04]  /*c170*/  UIADD3 UR8, UR4, 0x10800, URZ ;  /* 0x0001080004087890 */ /* 0x000fc8000fffe03f */
[----:B------:R-:W-:Y:S01]  /*c180*/  UMOV UR11, UR19 ;  /* 0x00000013000b7c82 */ /* 0x000fe20008000000 */
[----:B------:R1:W-:Y:S01]  /*c190*/  UTMALDG.3D [UR24], [UR14], desc[UR6] ;  /* 0x000006180e0075b4 */ /* 0x0003e20008011000 */
[----:B------:R1:W-:Y:S03]  /*c1a0*/  UTMALDG.3D [UR16], [UR22], desc[UR6] ;  /* 0x00000610160075b4 */ /* 0x0003e60008011000 */
[----:B------:R1:W-:Y:S02]  /*c1b0*/  UTMALDG.3D [UR8], [UR22], desc[UR6] ;  /* 0x00000608160075b4 */ /* 0x0003e40008011000 */
[----:B-1----:R-:W-:Y:S05]  /*c1c0*/  @P1 BRA `(.L_x_310) ;  /* 0xfffffff800ac1947 */ /* 0x002fea000383ffff */
.L_x_304:
[----:B------:R-:W-:Y:S05]  /*c1d0*/  BSYNC B6 ;  /* 0x0000000000067941 */ /* 0x000fea0003800000 */
.L_x_303:
[----:B------:R-:W-:Y:S01]  /*c1e0*/  LOP3.LUT P2, RZ, R25, 0xff, RZ, 0xc0, !PT ;  /* 0x000000ff19ff7812 */ /* 0x000fe2000784c0ff */
[----:B------:R-:W-:Y:S01]  /*c1f0*/  VIADD R24, R24, UR38 ;  /* 0x0000002618187c36 */ /* 0x000fe20008000000 */
[----:B------:R-:W-:Y:S01]  /*c200*/  ULDC.64 UR4, c[0x0][0x650] ;  /* 0x0001940000047ab9 */ /* 0x000fe20000000a00 */
[----:B------:R-:W-:Y:S01]  /*c210*/  IMAD.U32 R4, RZ, RZ, UR38 ;  /* 0x00000026ff047e24 */ /* 0x000fe2000f8e00ff */
[----:B------:R-:W-:Y:S01]  /*c220*/  BSSY B0, `(.L_x_311) ;  /* 0x0000071000007945 */ /* 0x000fe20003800000 */
[----:B------:R-:W-:Y:S01]  /*c230*/  IMAD.MOV.U32 R18, RZ, RZ, -0x1 ;  /* 0xffffffffff127424 */ /* 0x000fe200078e00ff */
[----:B------:R-:W-:Y:S01]  /*c240*/  SHF.R.U32.HI R0, RZ, 0x1, R24 ;  /* 0x00000001ff007819 */ /* 0x000fe20000011618 */
[----:B------:R-:W-:Y:S01]  /*c250*/  IMAD.MOV.U32 R19, RZ, RZ, -0x1 ;  /* 0xffffffffff137424 */ /* 0x000fe200078e00ff */
[----:B------:R-:W-:Y:S02]  /*c260*/  ISETP.GT.U32.AND P0, PT, R24, 0x1, PT ;  /* 0x000000011800780c */ /* 0x000fe40003f04070 */
[----:B------:R-:W-:-:S02]  /*c270*/  LOP3.LUT R0, R0, 0x1, RZ, 0xc0, !PT ;  /* 0x0000000100007812 */ /* 0x000fc400078ec0ff */
[----:B------:R-:W-:Y:S01]  /*c280*/  LOP3.LUT R24, R24, 0x1, RZ, 0xc0, !PT ;  /* 0x0000000118187812 */ /* 0x000fe200078ec0ff */
[----:B------:R-:W0:Y:S01]  /*c290*/  @P2 S2R R3, SR_CgaCtaId ;  /* 0x0000000000032919 */ /* 0x000e220000008800 */
[----:B------:R-:W-:Y:S02]  /*c2a0*/  @P2 MOV R2, 0x400 ;  /* 0x0000040000022802 */ /* 0x000fe40000000f00 */
[----:B------:R-:W-:Y:S01]  /*c2b0*/  ISETP.NE.U32.AND P1, PT, R0, 0x1, PT ;  /* 0x000000010000780c */ /* 0x000fe20003f25070 */
[----:B------:R-:W-:Y:S01]  /*c2c0*/  IMAD.U32 R0, RZ, RZ, UR38 ;  /* 0x00000026ff007e24 */ /* 0x000fe2000f8e00ff */
[----:B------:R-:W-:Y:S02]  /*c2d0*/  PRMT R25, RZ, 0x7610, R25 ;  /* 0x00007610ff197816 */ /* 0x000fe40000000019 */
[----:B------:R-:W-:Y:S02]  /*c2e0*/  ISETP.GT.U32.AND P1, PT, R4, 0x1, !P1 ;  /* 0x000000010400780c */ /* 0x000fe40004f24070 */
[----:B------:R-:W-:-:S04]  /*c2f0*/  ISETP.LT.U32.AND P0, PT, R0, 0x2, P0 ;  /* 0x000000020000780c */ /* 0x000fc80000701070 */
[----:B------:R-:W-:-:S04]  /*c300*/  PLOP3.LUT P0, PT, P1, P0, PT, 0x28, 0x0 ;  /* 0x000000000000781c */ /* 0x000fc80000f00570 */
[----:B------:R-:W-:-:S04]  /*c310*/  SEL R0, RZ, 0x1, !P0 ;  /* 0x00000001ff007807 */ /* 0x000fc80004000000 */
[----:B------:R-:W-:Y:S02]  /*c320*/  LOP3.LUT R23, R23, R0, RZ, 0x3c, !PT ;  /* 0x0000000017177212 */ /* 0x000fe400078e3cff */
[----:B------:R-:W-:Y:S02]  /*c330*/  PRMT R0, RZ, 0x7610, R0 ;  /* 0x00007610ff007816 */ /* 0x000fe40000000000 */
[----:B0-----:R-:W-:-:S04]  /*c340*/  @P2 LEA R2, R3, R2, 0x18 ;  /* 0x0000000203022211 */ /* 0x001fc800078ec0ff */
[----:B------:R0:W-:Y:S01]  /*c350*/  @P2 SYNCS.ARRIVE.TRANS64.A1T0 RZ, [R2+URZ+0x58], RZ ;  /* 0x000058ff02ff29a7 */ /* 0x0001e2000810003f */
[----:B------:R-:W-:-:S04]  /*c360*/  IADD3 R16, P2, R16, UR46, RZ ;  /* 0x0000002e10107c10 */ /* 0x000fc8000ff5e0ff */
[----:B------:R-:W-:Y:S02]  /*c370*/  IADD3.X R17, R17, UR37, RZ, P2, !PT ;  /* 0x0000002511117c10 */ /* 0x000fe400097fe4ff */
[----:B------:R-:W-:Y:S01]  /*c380*/  ISETP.GE.U32.AND P1, PT, R16, UR4, PT ;  /* 0x0000000410007c0c */ /* 0x000fe2000bf26070 */
[----:B0-----:R-:W-:-:S03]  /*c390*/  IMAD.MOV.U32 R2, RZ, RZ, -0x1 ;  /* 0xffffffffff027424 */ /* 0x001fc600078e00ff */
[----:B------:R-:W-:-:S13]  /*c3a0*/  ISETP.GE.U32.AND.EX P0, PT, R17, UR5, PT, P1 ;  /* 0x0000000511007c0c */ /* 0x000fda000bf06110 */
[----:B------:R-:W-:Y:S05]  /*c3b0*/  @P0 BRA `(.L_x_312) ;  /* 0x00000004005c0947 */ /* 0x000fea0003800000 */
[----:B------:R-:W0:Y:S01]  /*c3c0*/  S2UR UR4, SR_CTAID.X ;  /* 0x00000000000479c3 */ /* 0x000e220000002500 */
[----:B------:R-:W-:Y:S01]  /*c3d0*/  ULDC.64 UR6, c[0x0][0x628] ;  /* 0x00018a0000067ab9 */ /* 0x000fe20000000a00 */
[----:B------:R-:W-:Y:S01]  /*c3e0*/  ULDC UR5, c[0x0][0x150] ;  /* 0x0000540000057ab9 */ /* 0x000fe20000000800 */
[----:B------:R-:W-:Y:S01]  /*c3f0*/  ISETP.NE.U32.AND P0, PT, RZ, UR6, PT ;  /* 0x00000006ff007c0c */ /* 0x000fe2000bf05070 */
[----:B------:R-:W-:Y:S01]  /*c400*/  ULDC UR8, c[0x0][0x630] ;  /* 0x00018c0000087ab9 */ /* 0x000fe20000000800 */
[----:B------:R-:W-:Y:S01]  /*c410*/  ULDC UR10, c[0x0][0x154] ;  /* 0x00005500000a7ab9 */ /* 0x000fe20000000800 */
[----:B------:R-:W-:Y:S01]  /*c420*/  IMAD.MOV.U32 R2, RZ, RZ, R16 ;  /* 0x000000ffff027224 */ /* 0x000fe200078e0010 */
[----:B------:R-:W-:Y:S01]  /*c430*/  ISETP.NE.AND.EX P0, PT, RZ, UR7, PT, P0 ;  /* 0x00000007ff007c0c */ /* 0x000fe2000bf05300 */
[----:B------:R-:W1:Y:S01]  /*c440*/  S2UR UR9, SR_CTAID.Y ;  /* 0x00000000000979c3 */ /* 0x000e620000002600 */
[----:B------:R-:W-:Y:S01]  /*c450*/  IMAD.MOV.U32 R3, RZ, RZ, R17 ;  /* 0x000000ffff037224 */ /* 0x000fe200078e0011 */
[----:B0-----:R-:W-:-:S05]  /*c460*/  I2FP.F32.U32 R0, UR4 ;  /* 0x0000000400007c45 */ /* 0x001fca0008201000 */
[----:B------:R-:W-:-:S05]  /*c470*/  FMUL R8, R0, UR5 ;  /* 0x0000000500087c20 */ /* 0x000fca0008400000 */
[----:B------:R-:W-:Y:S05]  /*c480*/  @!P0 BRA `(.L_x_313) ;  /* 0x0000000000288947 */ /* 0x000fea0003800000 */
[----:B------:R-:W-:Y:S02]  /*c490*/  ULDC UR5, c[0x0][0x634] ;  /* 0x00018d0000057ab9 */ /* 0x000fe40000000800 */
[----:B------:R-:W-:-:S05]  /*c4a0*/  IADD3 R7, P0, R16, UR5, RZ ;  /* 0x0000000510077c10 */ /* 0x000fca000ff1e0ff */
[----:B------:R-:W-:-:S04]  /*c4b0*/  IMAD.X R9, RZ, RZ, R17, P0 ;  /* 0x000000ffff097224 */ /* 0x000fc800000e0611 */
[----:B------:R-:W-:-:S04]  /*c4c0*/  IMAD.WIDE.U32 R4, R9, UR6, RZ ;  /* 0x0000000609047c25 */ /* 0x000fc8000f8e00ff */
[----:B------:R-:W-:-:S04]  /*c4d0*/  IMAD.WIDE.U32 R4, P0, R7, UR7, R4 ;  /* 0x0000000707047c25 */ /* 0x000fc8000f800004 */
[----:B------:R-:W-:-:S04]  /*c4e0*/  IMAD.WIDE.U32 R6, R7, UR6, RZ ;  /* 0x0000000607067c25 */ /* 0x000fc8000f8e00ff */
[----:B------:R-:W-:Y:S01]  /*c4f0*/  IMAD.X R3, RZ, RZ, RZ, P0 ;  /* 0x000000ffff037224 */ /* 0x000fe200000e06ff */
[----:B------:R-:W-:Y:S01]  /*c500*/  IADD3 RZ, P0, R7, R4, RZ ;  /* 0x0000000407ff7210 */ /* 0x000fe20007f1e0ff */
[----:B------:R-:W-:-:S04]  /*c510*/  IMAD.MOV.U32 R2, RZ, RZ, R5 ;  /* 0x000000ffff027224 */ /* 0x000fc800078e0005 */
[----:B------:R-:W-:-:S08]  /*c520*/  IMAD.WIDE.U32.X R2, R9, UR7, R2, P0 ;  /* 0x0000000709027c25 */ /* 0x000fd000080e0402 */
.L_x_313:
[--C-:B------:R-:W-:Y:S01]  /*c530*/  SHF.R.U64 R19, R2, UR8, R3.reuse ;  /* 0x0000000802137c19 */ /* 0x100fe20008001203 */
[----:B------:R-:W0:Y:S01]  /*c540*/  F2I.U32.TRUNC.NTZ R8, R8 ;  /* 0x0000000800087305 */ /* 0x000e22000020f000 */
[----:B------:R-:W-:Y:S01]  /*c550*/  SHF.R.U32.HI R0, RZ, UR8, R3 ;  /* 0x00000008ff007c19 */ /* 0x000fe20008011603 */
[----:B------:R-:W-:Y:S01]  /*c560*/  ULDC.64 UR6, c[0x0][0x620] ;  /* 0x0001880000067ab9 */ /* 0x000fe20000000a00 */
[----:B------:R-:W-:Y:S01]  /*c570*/  IADD3 R5, P0, RZ, -R19, RZ ;  /* 0x80000013ff057210 */ /* 0x000fe20007f1e0ff */
[----:B------:R-:W-:Y:S01]  /*c580*/  ULDC.64 UR12, c[0x0][0x640] ;  /* 0x00019000000c7ab9 */ /* 0x000fe20000000a00 */
[----:B-1----:R-:W-:Y:S01]  /*c590*/  I2FP.F32.U32 R2, UR9 ;  /* 0x0000000900027c45 */ /* 0x002fe20008201000 */
[----:B------:R-:W-:Y:S01]  /*c5a0*/  ULDC UR8, c[0x0][0x618] ;  /* 0x0001860000087ab9 */ /* 0x000fe20000000800 */
[----:B------:R-:W-:Y:S01]  /*c5b0*/  ULDC UR11, c[0x0][0x648] ;  /* 0x00019200000b7ab9 */ /* 0x000fe20000000800 */
[----:B------:R-:W-:Y:S01]  /*c5c0*/  IMAD.X R0, RZ, RZ, ~R0, P0 ;  /* 0x000000ffff007224 */ /* 0x000fe200000e0e00 */
[----:B------:R-:W-:Y:S01]  /*c5d0*/  ISETP.NE.U32.AND P0, PT, RZ, UR12, PT ;  /* 0x0000000cff007c0c */ /* 0x000fe2000bf05070 */
[----:B------:R-:W-:Y:S01]  /*c5e0*/  FMUL R4, R2, UR10 ;  /* 0x0000000a02047c20 */ /* 0x000fe20008400000 */
[----:B------:R-:W-:Y:S01]  /*c5f0*/  IMAD.WIDE.U32 R2, R5, UR6, R16 ;  /* 0x0000000605027c25 */ /* 0x000fe2000f8e0010 */
[----:B------:R-:W-:Y:S01]  /*c600*/  ULDC UR10, c[0x0][0x658] ;  /* 0x00019600000a7ab9 */ /* 0x000fe20000000800 */
[----:B------:R-:W-:-:S02]  /*c610*/  ISETP.NE.AND.EX P0, PT, RZ, UR13, PT, P0 ;  /* 0x0000000dff007c0c */ /* 0x000fc4000bf05300 */
[----:B------:R-:W-:Y:S01]  /*c620*/  IMAD R0, R0, UR6, RZ ;  /* 0x0000000600007c24 */ /* 0x000fe2000f8e02ff */
[----:B------:R-:W1:Y:S01]  /*c630*/  F2I.U32.TRUNC.NTZ R4, R4 ;  /* 0x0000000400047305 */ /* 0x000e62000020f000 */
[----:B0-----:R-:W-:Y:S01]  /*c640*/  R2UR UR5, R8 ;  /* 0x00000000080572ca */ /* 0x001fe200000e0000 */
[----:B------:R-:W-:Y:S01]  /*c650*/  ULDC UR6, c[0x0][0x144] ;  /* 0x0000510000067ab9 */ /* 0x000fe20000000800 */
[----:B------:R-:W-:-:S04]  /*c660*/  IMAD R5, R5, UR7, R0 ;  /* 0x0000000705057c24 */ /* 0x000fc8000f8e0200 */
[----:B------:R-:W-:-:S05]  /*c670*/  IMAD.IADD R3, R3, 0x1, R5 ;  /* 0x0000000103037824 */ /* 0x000fca00078e0205 */
[--C-:B------:R-:W-:Y:S02]  /*c680*/  SHF.R.U64 R8, R2, UR8, R3.reuse ;  /* 0x0000000802087c19 */ /* 0x100fe40008001203 */
[----:B------:R-:W-:Y:S01]  /*c690*/  SHF.R.U32.HI R3, RZ, UR8, R3 ;  /* 0x00000008ff037c19 */ /* 0x000fe20008011603 */
[----:B------:R-:W-:Y:S01]  /*c6a0*/  ULDC UR8, c[0x0][0x608] ;  /* 0x0001820000087ab9 */ /* 0x000fe20000000800 */
[----:B-1----:R-:W-:Y:S01]  /*c6b0*/  R2UR UR7, R4 ;  /* 0x00000000040772ca */ /* 0x002fe200000e0000 */
[----:B------:R-:W-:Y:S01]  /*c6c0*/  UIADD3 UR5, -UR5, URZ, URZ ;  /* 0x0000003f05057290 */ /* 0x000fe2000fffe13f */
[--C-:B------:R-:W-:Y:S02]  /*c6d0*/  SHF.R.U64 R0, R8, UR8, R3.reuse ;  /* 0x0000000808007c19 */ /* 0x100fe40008001203 */
[----:B------:R-:W-:Y:S01]  /*c6e0*/  SHF.R.U32.HI R3, RZ, UR8, R3 ;  /* 0x00000008ff037c19 */ /* 0x000fe20008011603 */
[----:B------:R-:W-:-:S03]  /*c6f0*/  ULDC UR8, c[0x0][0x148] ;  /* 0x0000520000087ab9 */ /* 0x000fc60000000800 */
[--C-:B------:R-:W-:Y:S02]  /*c700*/  SHF.R.U64 R11, R0, UR10, R3.reuse ;  /* 0x0000000a000b7c19 */ /* 0x100fe40008001203 */
[----:B------:R-:W-:-:S03]  /*c710*/  SHF.R.U32.HI R3, RZ, UR10, R3 ;  /* 0x0000000aff037c19 */ /* 0x000fc60008011603 */
[----:B------:R-:W-:Y:S01]  /*c720*/  IMAD.MOV.U32 R2, RZ, RZ, R11 ;  /* 0x000000ffff027224 */ /* 0x000fe200078e000b */
[----:B------:R-:W-:Y:S06]  /*c730*/  @!P0 BRA `(.L_x_314) ;  /* 0x0000000000288947 */ /* 0x000fec0003800000 */
        /* <DEDUP_REMOVED lines=10> */
.L_x_314:
[----:B------:R-:W-:Y:S01]  /*c7e0*/  UISETP.NE.AND UP0, UPT, UR45, URZ, UPT ;  /* 0x0000003f2d00728c */ /* 0x000fe2000bf05270 */
[----:B------:R-:W-:Y:S01]  /*c7f0*/  SHF.R.U64 R3, R2, UR11, R3 ;  /* 0x0000000b02037c19 */ /* 0x000fe20008001203 */
[----:B------:R-:W-:Y:S01]  /*c800*/  UIADD3 UR7, -UR7, URZ, URZ ;  /* 0x0000003f07077290 */ /* 0x000fe2000fffe13f */
[----:B------:R-:W-:Y:S01]  /*c810*/  LOP3.LUT R0, R0, UR54, RZ, 0xc0, !PT ;  /* 0x0000003600007c12 */ /* 0x000fe2000f8ec0ff */
[----:B------:R-:W-:Y:S02]  /*c820*/  UIMAD UR4, UR6, UR5, UR4 ;  /* 0x00000005060472a4 */ /* 0x000fe4000f8e0204 */
[----:B------:R-:W-:Y:S01]  /*c830*/  IMAD.MOV R2, RZ, RZ, -R3 ;  /* 0x000000ffff027224 */ /* 0x000fe200078e0a03 */
[----:B------:R-:W-:Y:S01]  /*c840*/  ULDC UR5, c[0x0][0x610] ;  /* 0x0001840000057ab9 */ /* 0x000fe20000000800 */
[----:B------:R-:W-:Y:S01]  /*c850*/  IMAD R18, R3, UR53, R0 ;  /* 0x0000003503127c24 */ /* 0x000fe2000f8e0200 */
[----:B------:R-:W-:Y:S01]  /*c860*/  LOP3.LUT R3, R8, UR55, RZ, 0xc0, !PT ;  /* 0x0000003708037c12 */ /* 0x000fe2000f8ec0ff */
[----:B------:R-:W-:Y:S01]  /*c870*/  IMAD.U32 R5, RZ, RZ, UR5 ;  /* 0x00000005ff057e24 */ /* 0x000fe2000f8e00ff */
[----:B------:R-:W-:Y:S01]  /*c880*/  @UP0 UIMAD UR4, UR8, UR7, UR9 ;  /* 0x00000007080402a4 */ /* 0x000fe2000f8e0209 */
[----:B------:R-:W-:Y:S01]  /*c890*/  PLOP3.LUT P0, PT, PT, PT, UP0, 0x40, 0x0 ;  /* 0x000000000000781c */ /* 0x000fe20003f0e808 */
[----:B------:R-:W-:Y:S01]  /*c8a0*/  ULDC UR5, c[0x0][0x638] ;  /* 0x00018e0000057ab9 */ /* 0x000fe20000000800 */
[----:B------:R-:W-:Y:S01]  /*c8b0*/  PLOP3.LUT P1, PT, PT, PT, UP0, 0x40, 0x0 ;  /* 0x000000000000781c */ /* 0x000fe20003f2e808 */
[----:B------:R-:W-:-:S02]  /*c8c0*/  IMAD R0, R2, UR5, R11 ;  /* 0x0000000502007c24 */ /* 0x000fc4000f8e020b */
[----:B------:R-:W-:Y:S01]  /*c8d0*/  IMAD R18, R18, R5, UR4 ;  /* 0x0000000412127e24 */ /* 0x000fe2000f8e0205 */
[----:B------:R-:W-:Y:S02]  /*c8e0*/  ULDC UR4, c[0x0][0x600] ;  /* 0x0001800000047ab9 */ /* 0x000fe40000000800 */
[----:B------:R-:W-:Y:S02]  /*c8f0*/  IMAD R3, R0, UR4, R3 ;  /* 0x0000000400037c24 */ /* 0x000fe4000f8e0203 */
[----:B------:R-:W-:-:S03]  /*c900*/  IMAD.MOV.U32 R0, RZ, RZ, 0x1 ;  /* 0x00000001ff007424 */ /* 0x000fc600078e00ff */
[----:B------:R-:W-:Y:S02]  /*c910*/  SEL R2, R3, R18, P0 ;  /* 0x0000001203027207 */ /* 0x000fe40000000000 */
[----:B------:R-:W-:-:S07]  /*c920*/  SEL R18, R18, R3, P1 ;  /* 0x0000000312127207 */ /* 0x000fce0000800000 */
.L_x_312:
[----:B------:R-:W-:Y:S05]  /*c930*/  BSYNC B0 ;  /* 0x0000000000007941 */ /* 0x000fea0003800000 */
.L_x_311:
[----:B------:R-:W-:-:S13]  /*c940*/  LOP3.LUT P0, RZ, R0, 0xff, RZ, 0xc0, !PT ;  /* 0x000000ff00ff7812 */ /* 0x000fda000780c0ff */
[----:B------:R-:W-:Y:S05]  /*c950*/  @P0 BRA `(.L_x_315) ;  /* 0xffffffec00d00947 */ /* 0x000fea000383ffff */
[----:B------:R-:W-:Y:S05]  /*c960*/  BSYNC B7 ;  /* 0x0000000000077941 */ /* 0x000fea0003800000 */
.L_x_301:
[----:B------:R-:W-:-:S03]  /*c970*/  UMOV UR4, 0xffffffff ;  /* 0xffffffff00047882 */ /* 0x000fc60000000000 */
[----:B------:R-:W-:Y:S05]  /*c980*/  BRA.DIV UR4, `(.L_x_316) ;  /* 0x0000000604307947 */ /* 0x000fea000b800000 */
[----:B------:R-:W-:-:S13]  /*c990*/  ELECT P6, URZ, PT ;  /* 0x00000000003f782f */ /* 0x000fda00038c0000 */
.L_x_332:
[----:B------:R-:W-:Y:S04]  /*c9a0*/  BSSY B0, `(.L_x_317) ;  /* 0x000001a000007945 */ /* 0x000fe80003800000 */
[----:B------:R-:W-:Y:S05]  /*c9b0*/  @!P6 BRA `(.L_x_318) ;  /* 0x000000000060e947 */ /* 0x000fea0003800000 */
[----:B------:R-:W-:-:S04]  /*c9c0*/  ULOP3.LUT UR4, UR39, 0x2, URZ, 0xfc, !UPT ;  /* 0x0000000227047892 */ /* 0x000fc8000f8efc3f */
[----:B------:R-:W-:-:S06]  /*c9d0*/  UISETP.NE.AND UP0, UPT, UR4, 0x3, UPT ;  /* 0x000000030400788c */ /* 0x000fcc000bf05270 */
[----:B------:R-:W-:-:S13]  /*c9e0*/  PLOP3.LUT P0, PT, PT, PT, UP0, 0x80, 0x0 ;  /* 0x000000000000781c */ /* 0x000fda0003f0f008 */
[----:B------:R-:W-:Y:S05]  /*c9f0*/  @!P0 BRA `(.L_x_319) ;  /* 0x0000000000048947 */ /* 0x000fea0003800000 */
[----:B------:R-:W-:Y:S01]  /*ca00*/  BPT.TRAP 0x1 ;  /* 0x000000040000795c */ /* 0x000fe20000300000 */
.L_x_319:
[----:B------:R-:W0:Y:S01]  /*ca10*/  S2R R3, SR_CgaCtaId ;  /* 0x0000000000037919 */ /* 0x000e220000008800 */
[----:B------:R-:W-:Y:S02]  /*ca20*/  MOV R0, 0x400 ;  /* 0x0000040000007802 */ /* 0x000fe40000000f00 */
[----:B------:R-:W-:Y:S02]  /*ca30*/  SHF.L.U32 R2, R23, 0x1f, RZ ;  /* 0x0000001f17027819 */ /* 0x000fe400000006ff */
[----:B0-----:R-:W-:-:S05]  /*ca40*/  LEA R3, R3, R0, 0x18 ;  /* 0x0000000003037211 */ /* 0x001fca00078ec0ff */
[----:B------:R-:W-:-:S04]  /*ca50*/  VIADD R3, R3, 0x10 ;  /* 0x0000001003037836 */ /* 0x000fc80000000000 */
[C---:B------:R-:W-:Y:S02]  /*ca60*/  IMAD R5, R24.reuse, 0x8, R3 ;  /* 0x0000000818057824 */ /* 0x040fe400078e0203 */
[----:B------:R-:W-:Y:S02]  /*ca70*/  VIADD R24, R24, 0x1 ;  /* 0x0000000118187836 */ /* 0x000fe40000000000 */
[----:B------:R-:W0:Y:S03]  /*ca80*/  SYNCS.PHASECHK.TRANS64.TRYWAIT P0, [R5+URZ], R2 ;  /* 0x00000002050075a7 */ /* 0x000e26000800017f */
[----:B------:R-:W-:-:S04]  /*ca90*/  ISETP.NE.AND P1, PT, R24, 0x2, PT ;  /* 0x000000021800780c */ /* 0x000fc80003f25270 */
[----:B------:R-:W-:Y:S02]  /*caa0*/  SEL R0, RZ, 0x1, P1 ;  /* 0x00000001ff007807 */ /* 0x000fe40000800000 */
[----:B------:R-:W-:Y:S02]  /*cab0*/  SEL R24, R24, RZ, P1 ;  /* 0x000000ff18187207 */ /* 0x000fe40000800000 */
[----:B------:R-:W-:Y:S01]  /*cac0*/  LOP3.LUT R0, R23, R0, RZ, 0x3c, !PT ;  /* 0x0000000017007212 */ /* 0x000fe200078e3cff */
[----:B0-----:R-:W-:Y:S06]  /*cad0*/  @!P0 BRA `(.L_x_320) ;  /* 0x0000000000fc8947 */ /* 0x001fec0003800000 */
.L_x_333:
[----:B------:R-:W-:Y:S01]  /*cae0*/  IMAD R3, R24, 0x8, R3 ;  /* 0x0000000818037824 */ /* 0x000fe200078e0203 */
[----:B------:R-:W-:-:S07]  /*caf0*/  SHF.L.U32 R0, R0, 0x1f, RZ ;  /* 0x0000001f00007819 */ /* 0x000fce00000006ff */
.L_x_321:
[----:B-1----:R1:W2:Y:S02]  /*cb00*/  SYNCS.PHASECHK.TRANS64.TRYWAIT P0, [R3+URZ], R0 ;  /* 0x00000000030075a7 */ /* 0x0022a4000800017f */
[----:B--2---:R-:W-:Y:S05]  /*cb10*/  @!P0 NANOSLEEP.SYNCS 0x989680 ;  /* 0x009896800000895d */ /* 0x004fea0003900000 */
[----:B------:R-:W2:Y:S02]  /*cb20*/  @!P0 SYNCS.PHASECHK.TRANS64 P0, [R3+URZ], R0 ;  /* 0x00000000030085a7 */ /* 0x000ea4000800007f */
[----:B--2---:R-:W-:Y:S05]  /*cb30*/  @!P0 BRA `(.L_x_321) ;  /* 0xfffffffc00f08947 */ /* 0x004fea000383ffff */
.L_x_318:
[----:B------:R-:W-:Y:S05]  /*cb40*/  BSYNC B0 ;  /* 0x0000000000007941 */ /* 0x000fea0003800000 */
.L_x_317:
[----:B------:R-:W-:Y:S05]  /*cb50*/  EXIT ;  /* 0x000000000000794d */ /* 0x000fea0003800000 */
.L_x_14:
[----:B0-----:R-:W-:-:S04]  /*cb60*/  IMAD.U32 R3, RZ, RZ, UR44 ;  /* 0x0000002cff037e24 */ /* 0x001fc8000f8e00ff */
[----:B------:R0:W1:Y:S03]  /*cb70*/  SYNCS.PHASECHK.TRANS64.TRYWAIT P0, [R3+URZ], R0 ;  /* 0x00000000030075a7 */ /* 0x000066000800017f */
[----:B-1----:R-:W-:Y:S05]  /*cb80*/  @!P0 NANOSLEEP.SYNCS 0x989680 ;  /* 0x009896800000895d */ /* 0x002fea0003900000 */
[----:B------:R-:W1:Y:S02]  /*cb90*/  @!P0 SYNCS.PHASECHK.TRANS64 P0, [R3+URZ], R0 ;  /* 0x00000000030085a7 */ /* 0x000e64000800007f */
[----:B-1----:R-:W-:Y:S05]  /*cba0*/  @!P0 BRA `(.L_x_14) ;  /* 0xfffffffc00ec8947 */ /* 0x002fea000383ffff */
[----:B------:R-:W-:Y:S05]  /*cbb0*/  BRA `(.L_x_322) ;  /* 0xffffff4800787947 */ /* 0x000fea000383ffff */
.L_x_18:
[----:B------:R-:W-:Y:S01]  /*cbc0*/  CS2R R12, SRZ ;  /* 0x00000000000c7805 */ /* 0x000fe2000001ff00 */
[----:B------:R-:W-:Y:S02]  /*cbd0*/  IMAD.MOV.U32 R11, RZ, RZ, 0x1f ;  /* 0x0000001fff0b7424 */ /* 0x000fe400078e00ff */
[----:B------:R-:W-:-:S07]  /*cbe0*/  IMAD.MOV.U32 R15, RZ, RZ, -0x1 ;  /* 0xffffffffff0f7424 */ /* 0x000fce00078e00ff */
[----:B-----5:R-:W-:Y:S05]  /*cbf0*/  WARPSYNC.COLLECTIVE R15, `(.L_x_323) ;  /* 0x000000000f087348 */ /* 0x020fea0003c00000 */
[----:B------:R0:W1:Y:S02]  /*cc00*/  SHFL.IDX P6, R14, R13, R12, R11 ;  /* 0x0000000c0d0e7389 */ /* 0x00006400000c000b */
[----:B01---5:R-:W-:Y:S01]  /*cc10*/  ENDCOLLECTIVE ;  /* 0x000000000000791b */ /* 0x023fe20003800000 */
.L_x_323:
[----:B------:R-:W-:Y:S05]  /*cc20*/  BRA `(.L_x_324) ;  /* 0xffffff4c00487947 */ /* 0x000fea000383ffff */
.L_x_22:
[----:B-1----:R1:W2:Y:S02]  /*cc30*/  SYNCS.PHASECHK.TRANS64.TRYWAIT P1, [R3+URZ], R0 ;  /* 0x00000000030075a7 */ /* 0x0022a4000802017f */
[----:B--2---:R-:W-:Y:S05]  /*cc40*/  @!P1 NANOSLEEP.SYNCS 0x989680 ;  /* 0x009896800000995d */ /* 0x004fea0003900000 */
[----:B------:R-:W2:Y:S02]  /*cc50*/  @!P1 SYNCS.PHASECHK.TRANS64 P1, [R3+URZ], R0 ;  /* 0x00000000030095a7 */ /* 0x000ea4000802007f */
[----:B--2---:R-:W-:Y:S05]  /*cc60*/  @!P1 BRA `(.L_x_22) ;  /* 0xfffffffc00f09947 */ /* 0x004fea000383ffff */
[----:B------:R-:W-:Y:S05]  /*cc70*/  BRA `(.L_x_21) ;  /* 0xffffff4c00647947 */ /* 0x000fea000383ffff */
.L_x_27:
[----:B0-----:R0:W1:Y:S02]  /*cc80*/  SYNCS.PHASECHK.TRANS64.TRYWAIT P1, [R4+URZ], R7 ;  /* 0x00000007040075a7 */ /* 0x001064000802017f */
[----:B-1----:R-:W-:Y:S05]  /*cc90*/  @!P1 NANOSLEEP.SYNCS 0x989680 ;  /* 0x009896800000995d */ /* 0x002fea0003900000 */
[----:B------:R-:W1:Y:S02]  /*cca0*/  @!P1 SYNCS.PHASECHK.TRANS64 P1, [R4+URZ], R7 ;  /* 0x00000007040095a7 */ /* 0x000e64000802007f */
[----:B-1----:R-:W-:Y:S05]  /*ccb0*/  @!P1 BRA `(.L_x_27) ;  /* 0xfffffffc00f09947 */ /* 0x002fea000383ffff */
[----:B------:R-:W-:Y:S05]  /*ccc0*/  BRA `(.L_x_26) ;  /* 0xffffff5400147947 */ /* 0x000fea000383ffff */
.L_x_35:
[----:B------:R0:W0:Y:S02]  /*ccd0*/  SYNCS.PHASECHK.TRANS64.TRYWAIT P1, [R10+URZ], R13 ;  /* 0x0000000d0a0075a7 */ /* 0x000024000802017f */
[----:B0-----:R-:W-:Y:S05]  /*cce0*/  @!P1 NANOSLEEP.SYNCS 0x989680 ;  /* 0x009896800000995d */ /* 0x001fea0003900000 */
[----:B------:R-:W0:Y:S02]  /*ccf0*/  @!P1 SYNCS.PHASECHK.TRANS64 P1, [R10+URZ], R13 ;  /* 0x0000000d0a0095a7 */ /* 0x000e24000802007f */
[----:B0-----:R-:W-:Y:S05]  /*cd00*/  @!P1 BRA `(.L_x_35) ;  /* 0xfffffffc00f09947 */ /* 0x001fea000383ffff */
[----:B------:R-:W-:Y:S05]  /*cd10*/  BRA `(.L_x_34) ;  /* 0xffffff5c00007947 */ /* 0x000fea000383ffff */
.L_x_41:
[----:B0-----:R-:W-:-:S04]  /*cd20*/  IMAD.U32 R3, RZ, RZ, UR44 ;  /* 0x0000002cff037e24 */ /* 0x001fc8000f8e00ff */
[----:B------:R0:W2:Y:S03]  /*cd30*/  SYNCS.PHASECHK.TRANS64.TRYWAIT P0, [R3+URZ+0x10], R0 ;  /* 0x00001000030075a7 */ /* 0x0000a6000800017f */
[----:B--2---:R-:W-:Y:S05]  /*cd40*/  @!P0 NANOSLEEP.SYNCS 0x989680 ;  /* 0x009896800000895d */ /* 0x004fea0003900000 */
[----:B------:R-:W2:Y:S02]  /*cd50*/  @!P0 SYNCS.PHASECHK.TRANS64 P0, [R3+URZ+0x10], R0 ;  /* 0x00001000030085a7 */ /* 0x000ea4000800007f */
[----:B--2---:R-:W-:Y:S05]  /*cd60*/  @!P0 BRA `(.L_x_41) ;  /* 0xfffffffc00ec8947 */ /* 0x004fea000383ffff */
[----:B------:R-:W-:Y:S05]  /*cd70*/  BRA `(.L_x_325) ;  /* 0xffffff6400447947 */ /* 0x000fea000383ffff */
.L_x_302:
[----:B------:R-:W-:Y:S01]  /*cd80*/  BSSY B0, `(.L_x_326) ;  /* 0x0000006000007945 */ /* 0x000fe20003800000 */
[----:B------:R-:W-:-:S07]  /*cd90*/  IMAD.MOV.U32 R15, RZ, RZ, -0x1 ;  /* 0xffffffffff0f7424 */ /* 0x000fce00078e00ff */
[----:B-----5:R-:W-:Y:S05]  /*cda0*/  WARPSYNC.COLLECTIVE R15, `(.L_x_327) ;  /* 0x000000000f0c7348 */ /* 0x020fea0003c00000 */
[----:B------:R-:W-:Y:S02]  /*cdb0*/  ELECT P6, UR62, PT ;  /* 0x00000000003e782f */ /* 0x000fe400038c0000 */
[----:B------:R-:W-:Y:S01]  /*cdc0*/  MOV R14, UR62 ;  /* 0x0000003e000e7c02 */ /* 0x000fe20008000f00 */
[----:B-----5:R-:W-:Y:S10]  /*cdd0*/  ENDCOLLECTIVE ;  /* 0x000000000000791b */ /* 0x020ff40003800000 */
.L_x_327:
[----:B------:R-:W-:Y:S05]  /*cde0*/  BSYNC B0 ;  /* 0x0000000000007941 */ /* 0x000fea0003800000 */
.L_x_326:
[----:B------:R-:W-:Y:S05]  /*cdf0*/  BRA `(.L_x_328) ;  /* 0xffffffe800b47947 */ /* 0x000fea000383ffff */
.L_x_307:
[----:B0-----:R0:W2:Y:S02]  /*ce00*/  SYNCS.PHASECHK.TRANS64.TRYWAIT P0, [R6+URZ+0x10], R3 ;  /* 0x00001003060075a7 */ /* 0x0010a4000800017f */
[----:B--2---:R-:W-:Y:S05]  /*ce10*/  @!P0 NANOSLEEP.SYNCS 0x989680 ;  /* 0x009896800000895d */ /* 0x004fea0003900000 */
[----:B------:R-:W2:Y:S02]  /*ce20*/  @!P0 SYNCS.PHASECHK.TRANS64 P0, [R6+URZ+0x10], R3 ;  /* 0x00001003060085a7 */ /* 0x000ea4000800007f */
[----:B--2---:R-:W-:Y:S05]  /*ce30*/  @!P0 BRA `(.L_x_307) ;  /* 0xfffffffc00f08947 */ /* 0x004fea000383ffff */
[----:B------:R-:W-:Y:S05]  /*ce40*/  BRA `(.L_x_329) ;  /* 0xffffffec00a47947 */ /* 0x000fea000383ffff */
.L_x_316:
[----:B------:R-:W-:Y:S01]  /*ce50*/  BSSY B0, `(.L_x_330) ;  /* 0x0000006000007945 */ /* 0x000fe20003800000 */
[----:B------:R-:W-:-:S07]  /*ce60*/  IMAD.MOV.U32 R15, RZ, RZ, -0x1 ;  /* 0xffffffffff0f7424 */ /* 0x000fce00078e00ff */
[----:B-----5:R-:W-:Y:S05]  /*ce70*/  WARPSYNC.COLLECTIVE R15, `(.L_x_331) ;  /* 0x000000000f0c7348 */ /* 0x020fea0003c00000 */
[----:B------:R-:W-:Y:S02]  /*ce80*/  ELECT P6, UR62, PT ;  /* 0x00000000003e782f */ /* 0x000fe400038c0000 */
[----:B------:R-:W-:Y:S01]  /*ce90*/  MOV R14, UR62 ;  /* 0x0000003e000e7c02 */ /* 0x000fe20008000f00 */
[----:B-----5:R-:W-:Y:S10]  /*cea0*/  ENDCOLLECTIVE ;  /* 0x000000000000791b */ /* 0x020ff40003800000 */
.L_x_331:
[----:B------:R-:W-:Y:S05]  /*ceb0*/  BSYNC B0 ;  /* 0x0000000000007941 */ /* 0x000fea0003800000 */
.L_x_330:
[----:B------:R-:W-:Y:S05]  /*cec0*/  BRA `(.L_x_332) ;  /* 0xfffffff800b47947 */ /* 0x000fea000383ffff */
.L_x_320:
[----:B0-----:R0:W1:Y:S02]  /*ced0*/  SYNCS.PHASECHK.TRANS64.TRYWAIT P0, [R5+URZ], R2 ;  /* 0x00000002050075a7 */ /* 0x001064000800017f */
[----:B-1----:R-:W-:Y:S05]  /*cee0*/  @!P0 NANOSLEEP.SYNCS 0x989680 ;  /* 0x009896800000895d */ /* 0x002fea0003900000 */
[----:B------:R-:W1:Y:S02]  /*cef0*/  @!P0 SYNCS.PHASECHK.TRANS64 P0, [R5+URZ], R2 ;  /* 0x00000002050085a7 */ /* 0x000e64000800007f */
[----:B-1----:R-:W-:Y:S05]  /*cf00*/  @!P0 BRA `(.L_x_320) ;  /* 0xfffffffc00f08947 */ /* 0x002fea000383ffff */
[----:B------:R-:W-:Y:S05]  /*cf10*/  BRA `(.L_x_333) ;  /* 0xfffffff800f07947 */ /* 0x000fea000383ffff */
.L_x_334:
[----:B------:R-:W-:-:S00]  /*cf20*/  BRA `(.L_x_334) ;  /* 0xfffffffc00fc7947 */ /* 0x000fc0000383ffff */
[----:B------:R-:W-:-:S00]  /*cf30*/  NOP ;  /* 0x0000000000007918 */ /* 0x000fc00000000000 */
        /* <DEDUP_REMOVED lines=12> */
.L_x_335:


//--------------------- .nv.global.init           --------------------------
	.section	.nv.global.init,"aw",@progbits
.nv.global.init:
	.type		$str$24,@object
	.size		$str$24,($str$25 - $str$24)
$str$24:
        /*0000*/ 	.byte	0x28, 0x61, 0x64, 0x64, 0x72, 0x65, 0x73, 0x73, 0x20, 0x26, 0x20, 0x6d, 0x61, 0x73, 0x6b, 0x29
        /*0010*/ 	.byte	0x20, 0x3d, 0x3d, 0x20, 0x30, 0x00
	.type		$str$25,@object
	.size		$str$25,(__unnamed_1 - $str$25)
$str$25:
        /*0016*/ 	.byte	0x2f, 0x74, 0x6d, 0x70, 0x2f, 0x63, 0x75, 0x74, 0x6c, 0x61, 0x73, 0x73, 0x5f, 0x73, 0x77, 0x65
        /*0026*/ 	.byte	0x65, 0x70, 0x5f, 0x73, 0x72, 0x63, 0x2f, 0x69, 0x6e, 0x63, 0x6c, 0x75, 0x64, 0x65, 0x2f, 0x63
        /*0036*/ 	.byte	0x75, 0x74, 0x65, 0x2f, 0x70, 0x6f, 0x69, 0x6e, 0x74, 0x65, 0x72, 0x5f, 0x66, 0x6c, 0x61, 0x67
        /*0046*/ 	.byte	0x67, 0x65, 0x64, 0x2e, 0x68, 0x70, 0x70, 0x00
	.type		__unnamed_1,@object
	.size		__unnamed_1,(__unnamed_2 - __unnamed_1)
__unnamed_1:
        /*004e*/ 	.byte	0x61, 0x75, 0x74, 0x6f, 0x20, 0x63, 0x75, 0x74, 0x65, 0x3a, 0x3a, 0x61, 0x73, 0x5f, 0x70, 0x6f
        /* <DEDUP_REMOVED lines=27> */
        /*020e*/ 	.byte	0x30, 0x39, 0x36, 0x3e, 0x3e, 0x3e, 0x3e, 0x3e, 0x20, 0x26, 0x5d, 0x00
	.type		__unnamed_2,@object
	.size		__unnamed_2,(.L_1 - __unnamed_2)
__unnamed_2:
        /* <DEDUP_REMOVED lines=29> */
        /*03ea*/ 	.byte	0x5d, 0x00
.L_1:


//--------------------- .nv.shared._ZN7cutlass13device_kernelINS_4gemm6kernel13GemmUniversalIN4cute5tupleIJiiiiEEENS1_10collective13CollectiveMmaINS1_39MainloopSm90TmaGmmaRmemAWarpSpecializedILi2ENS5_IJNS4_1CILi1EEESB_SB_EEENS1_32KernelTmaWarpSpecializedPingpongEEENS5_IJNSA_ILi64EEENSA_ILi256EEESF_EEENS_10tfloat32_tENS5_IJSB_llEEESI_NS5_IJlSB_lEEENS4_8TiledMMAINS4_8MMA_AtomIJNS4_4SM904GMMA30MMA_64x256x8_F32TF32TF32_RS_TNILNSO_7ScaleInE1ELSQ_1EEEEEENS4_6LayoutISC_NS5_IJNSA_ILi0EEESU_SU_EEEEENS5_IJNS4_10UnderscoreESX_SX_EEEEENS4_13SM90_TMA_LOADENS4_14ComposedLayoutINS4_7SwizzleILi1ELi4ELi3EEENS4_18smem_ptr_flag_bitsILi32EEENST_INS5_IJNSA_ILi8EEES16_EEENS5_IJSB_S16_EEEEEEENS4_9Copy_AtomIJNS4_39AutoVectorizingCopyWithAssumedAlignmentILi128EEESI_EEENS4_8identityES10_NS11_INS12_ILi3ELi4ELi3EEES15_NST_INS5_IJS16_NSA_ILi32EEEEEENS5_IJS1H_SB_EEEEEEEvS1F_EENS_8epilogue10collective6detail29Sm90TmaWarpSpecializedAdapterINS1O_15DefaultEpilogueISI_SK_SK_NS1N_6thread17LinearCombinationISI_Li1EffLNS1S_9ScaleType4KindE0ELNS_15FloatRoundStyleE2ESI_EENS1_15EpilogueDefaultEEEEEvvEEEEvNT_6ParamsE --------------------------
	.section	.nv.shared._ZN7cutlass13device_kernelINS_4gemm6kernel13GemmUniversalIN4cute5tupleIJiiiiEEENS1_10collective13CollectiveMmaINS1_39MainloopSm90TmaGmmaRmemAWarpSpecializedILi2ENS5_IJNS4_1CILi1EEESB_SB_EEENS1_32KernelTmaWarpSpecializedPingpongEEENS5_IJNSA_ILi64EEENSA_ILi256EEESF_EEENS_10tfloat32_tENS5_IJSB_llEEESI_NS5_IJlSB_lEEENS4_8TiledMMAINS4_8MMA_AtomIJNS4_4SM904GMMA30MMA_64x256x8_F32TF32TF32_RS_TNILNSO_7ScaleInE1ELSQ_1EEEEEENS4_6LayoutISC_NS5_IJNSA_ILi0EEESU_SU_EEEEENS5_IJNS4_10UnderscoreESX_SX_EEEEENS4_13SM90_TMA_LOADENS4_14ComposedLayoutINS4_7SwizzleILi1ELi4ELi3EEENS4_18smem_ptr_flag_bitsILi32EEENST_INS5_IJNSA_ILi8EEES16_EEENS5_IJSB_S16_EEEEEEENS4_9Copy_AtomIJNS4_39AutoVectorizingCopyWithAssumedAlignmentILi128EEESI_EEENS4_8identityES10_NS11_INS12_ILi3ELi4ELi3EEES15_NST_INS5_IJS16_NSA_ILi32EEEEEENS5_IJS1H_SB_EEEEEEEvS1F_EENS_8epilogue10collective6detail29Sm90TmaWarpSpecializedAdapterINS1O_15DefaultEpilogueISI_SK_SK_NS1N_6thread17LinearCombinationISI_Li1EffLNS1S_9ScaleType4KindE0ELNS_15FloatRoundStyleE2ESI_EENS1_15EpilogueDefaultEEEEEvvEEEEvNT_6ParamsE,"aw",@nobits
	.sectionflags	@""
	.align	16
	.zero		1024


//--------------------- .nv.shared.reserved.0     --------------------------
	.section	.nv.shared.reserved.0,"aw",@nobits
	.weak		__nv_reservedSMEM_offset_0_alias
	.size		__nv_reservedSMEM_offset_0_alias, 0, 0
	.other		__nv_reservedSMEM_offset_0_alias,@"STO_CUDA_RESERVED_SHARED STV_DEFAULT"
__nv_reservedSMEM_offset_0_alias:
	.zero		0


//--------------------- .nv.global                --------------------------
	.section	.nv.global,"aw",@nobits
.nv.global:
	.type		_ZN40_INTERNAL_c4aeee17_4_k_cu_871fb843_299644cute1_E,@object
	.size		_ZN40_INTERNAL_c4aeee17_4_k_cu_871fb843_299644cute1_E,(_ZN40_INTERNAL_c4aeee17_4_k_cu_871fb843_299644cuda3std3__45__cpo6cbeginE - _ZN40_INTERNAL_c4aeee17_4_k_cu_871fb843_299644cute1_E)
_ZN40_INTERNAL_c4aeee17_4_k_cu_871fb843_299644cute1_E:
	.zero		1
	.type		_ZN40_INTERNAL_c4aeee17_4_k_cu_871fb843_299644cuda3std3__45__cpo6cbeginE,@object
	.size		_ZN40_INTERNAL_c4aeee17_4_k_cu_871fb843_299644cuda3std3__45__cpo6cbeginE,(_ZN40_INTERNAL_c4aeee17_4_k_cu_871fb843_299644cuda3std3__48in_placeE - _ZN40_INTERNAL_c4aeee17_4_k_cu_871fb843_299644cuda3std3__45__cpo6cbeginE)
_ZN40_INTERNAL_c4aeee17_4_k_cu_871fb843_299644cuda3std3__45__cpo6cbeginE:
	.zero		1
	.type		_ZN40_INTERNAL_c4aeee17_4_k_cu_871fb843_299644cuda3std3__48in_placeE,@object
	.size		_ZN40_INTERNAL_c4aeee17_4_k_cu_871fb843_299644cuda3std3__48in_placeE,(_ZN40_INTERNAL_c4aeee17_4_k_cu_871fb843_299644cuda3std6ranges3__45__cpo9iter_moveE - _ZN40_INTERNAL_c4aeee17_4_k_cu_871fb843_299644cuda3std3__48in_placeE)
_ZN40_INTERNAL_c4aeee17_4_k_cu_871fb843_299644cuda3std3__48in_placeE:
	.zero		1
	.type		_ZN40_INTERNAL_c4aeee17_4_k_cu_871fb843_299644cuda3std6ranges3__45__cpo9iter_moveE,@object
	.size		_ZN40_INTERNAL_c4aeee17_4_k_cu_871fb843_299644cuda3std6ranges3__45__cpo9iter_moveE,(_ZN40_INTERNAL_c4aeee17_4_k_cu_871fb843_299644cuda3std3__45__cpo5beginE - _ZN40_INTERNAL_c4aeee17_4_k_cu_871fb843_299644cuda3std6ranges3__45__cpo9iter_moveE)
_ZN40_INTERNAL_c4aeee17_4_k_cu_871fb843_299644cuda3std6ranges3__45__cpo9iter_moveE:
	.zero		1
	.type		_ZN40_INTERNAL_c4aeee17_4_k_cu_871fb843_299644cuda3std3__45__cpo5beginE,@object
	.size		_ZN40_INTERNAL_c4aeee17_4_k_cu_871fb843_299644cuda3std3__45__cpo5beginE,(_ZN40_INTERNAL_c4aeee17_4_k_cu_871fb843_299644cuda3std3__442_GLOBAL__N__c4aeee17_4_k_cu_871fb843_299646ignoreE - _ZN40_INTERNAL_c4aeee17_4_k_cu_871fb843_299644cuda3std3__45__cpo5beginE)
_ZN40_INTERNAL_c4aeee17_4_k_cu_871fb843_299644cuda3std3__45__cpo5beginE:
	.zero		1
	.type		_ZN40_INTERNAL_c4aeee17_4_k_cu_871fb843_299644cuda3std3__442_GLOBAL__N__c4aeee17_4_k_cu_871fb843_299646ignoreE,@object
	.size		_ZN40_INTERNAL_c4aeee17_4_k_cu_871fb843_299644cuda3std3__442_GLOBAL__N__c4aeee17_4_k_cu_871fb843_299646ignoreE,(_ZN40_INTERNAL_c4aeee17_4_k_cu_871fb843_299644cute7productE - _ZN40_INTERNAL_c4aeee17_4_k_cu_871fb843_299644cuda3std3__442_GLOBAL__N__c4aeee17_4_k_cu_871fb843_299646ignoreE)
_ZN40_INTERNAL_c4aeee17_4_k_cu_871fb843_299644cuda3std3__442_GLOBAL__N__c4aeee17_4_k_cu_871fb843_299646ignoreE:
	.zero		1
	.type		_ZN40_INTERNAL_c4aeee17_4_k_cu_871fb843_299644cute7productE,@object
	.size		_ZN40_INTERNAL_c4aeee17_4_k_cu_871fb843_299644cute7productE,(_ZN40_INTERNAL_c4aeee17_4_k_cu_871fb843_299644cuda3std3__45__cpo3endE - _ZN40_INTERNAL_c4aeee17_4_k_cu_871fb843_299644cute7productE)
_ZN40_INTERNAL_c4aeee17_4_k_cu_871fb843_299644cute7productE:
	.zero		1
	.type		_ZN40_INTERNAL_c4aeee17_4_k_cu_871fb843_299644cuda3std3__45__cpo3endE,@object
	.size		_ZN40_INTERNAL_c4aeee17_4_k_cu_871fb843_299644cuda3std3__45__cpo3endE,(_ZN40_INTERNAL_c4aeee17_4_k_cu_871fb843_299644cuda3std3__419piecewise_constructE - _ZN40_INTERNAL_c4aeee17_4_k_cu_871fb843_299644cuda3std3__45__cpo3endE)
_ZN40_INTERNAL_c4aeee17_4_k_cu_871fb843_299644cuda3std3__45__cpo3endE:
	.zero		1
	.type		_ZN40_INTERNAL_c4aeee17_4_k_cu_871fb843_299644cuda3std3__419piecewise_constructE,@object
	.size		_ZN40_INTERNAL_c4aeee17_4_k_cu_871fb843_299644cuda3std3__419piecewise_constructE,(_ZN40_INTERNAL_c4aeee17_4_k_cu_871fb843_299644cuda3std3__45__cpo4cendE - _ZN40_INTERNAL_c4aeee17_4_k_cu_871fb843_299644cuda3std3__419piecewise_constructE)
_ZN40_INTERNAL_c4aeee17_4_k_cu_871fb843_299644cuda3std3__419piecewise_constructE:
	.zero		1
	.type		_ZN40_INTERNAL_c4aeee17_4_k_cu_871fb843_299644cuda3std3__45__cpo4cendE,@object
	.size		_ZN40_INTERNAL_c4aeee17_4_k_cu_871fb843_299644cuda3std3__45__cpo4cendE,(_ZN40_INTERNAL_c4aeee17_4_k_cu_871fb843_299644cuda3std6ranges3__45__cpo4swapE - _ZN40_INTERNAL_c4aeee17_4_k_cu_871fb843_299644cuda3std3__45__cpo4cendE)
_ZN40_INTERNAL_c4aeee17_4_k_cu_871fb843_299644cuda3std3__45__cpo4cendE:
	.zero		1
	.type		_ZN40_INTERNAL_c4aeee17_4_k_cu_871fb843_299644cuda3std6ranges3__45__cpo4swapE,@object
	.size		_ZN40_INTERNAL_c4aeee17_4_k_cu_871fb843_299644cuda3std6ranges3__45__cpo4swapE,(.L_9 - _ZN40_INTERNAL_c4aeee17_4_k_cu_871fb843_299644cuda3std6ranges3__45__cpo4swapE)
_ZN40_INTERNAL_c4aeee17_4_k_cu_871fb843_299644cuda3std6ranges3__45__cpo4swapE:
	.zero		1
.L_9:


//--------------------- .nv.constant0._ZN7cutlass13device_kernelINS_4gemm6kernel13GemmUniversalIN4cute5tupleIJiiiiEEENS1_10collective13CollectiveMmaINS1_39MainloopSm90TmaGmmaRmemAWarpSpecializedILi2ENS5_IJNS4_1CILi1EEESB_SB_EEENS1_32KernelTmaWarpSpecializedPingpongEEENS5_IJNSA_ILi64EEENSA_ILi256EEESF_EEENS_10tfloat32_tENS5_IJSB_llEEESI_NS5_IJlSB_lEEENS4_8TiledMMAINS4_8MMA_AtomIJNS4_4SM904GMMA30MMA_64x256x8_F32TF32TF32_RS_TNILNSO_7ScaleInE1ELSQ_1EEEEEENS4_6LayoutISC_NS5_IJNSA_ILi0EEESU_SU_EEEEENS5_IJNS4_10UnderscoreESX_SX_EEEEENS4_13SM90_TMA_LOADENS4_14ComposedLayoutINS4_7SwizzleILi1ELi4ELi3EEENS4_18smem_ptr_flag_bitsILi32EEENST_INS5_IJNSA_ILi8EEES16_EEENS5_IJSB_S16_EEEEEEENS4_9Copy_AtomIJNS4_39AutoVectorizingCopyWithAssumedAlignmentILi128EEESI_EEENS4_8identityES10_NS11_INS12_ILi3ELi4ELi3EEES15_NST_INS5_IJS16_NSA_ILi32EEEEEENS5_IJS1H_SB_EEEEEEEvS1F_EENS_8epilogue10collective6detail29Sm90TmaWarpSpecializedAdapterINS1O_15DefaultEpilogueISI_SK_SK_NS1N_6thread17LinearCombinationISI_Li1EffLNS1S_9ScaleType4KindE0ELNS_15FloatRoundStyleE2ESI_EENS1_15EpilogueDefaultEEEEEvvEEEEvNT_6ParamsE --------------------------
	.section	.nv.constant0._ZN7cutlass13device_kernelINS_4gemm6kernel13GemmUniversalIN4cute5tupleIJiiiiEEENS1_10collective13CollectiveMmaINS1_39MainloopSm90TmaGmmaRmemAWarpSpecializedILi2ENS5_IJNS4_1CILi1EEESB_SB_EEENS1_32KernelTmaWarpSpecializedPingpongEEENS5_IJNSA_ILi64EEENSA_ILi256EEESF_EEENS_10tfloat32_tENS5_IJSB_llEEESI_NS5_IJlSB_lEEENS4_8TiledMMAINS4_8MMA_AtomIJNS4_4SM904GMMA30MMA_64x256x8_F32TF32TF32_RS_TNILNSO_7ScaleInE1ELSQ_1EEEEEENS4_6LayoutISC_NS5_IJNSA_ILi0EEESU_SU_EEEEENS5_IJNS4_10UnderscoreESX_SX_EEEEENS4_13SM90_TMA_LOADENS4_14ComposedLayoutINS4_7SwizzleILi1ELi4ELi3EEENS4_18smem_ptr_flag_bitsILi32EEENST_INS5_IJNSA_ILi8EEES16_EEENS5_IJSB_S16_EEEEEEENS4_9Copy_AtomIJNS4_39AutoVectorizingCopyWithAssumedAlignmentILi128EEESI_EEENS4_8identityES10_NS11_INS12_ILi3ELi4ELi3EEES15_NST_INS5_IJS16_NSA_ILi32EEEEEENS5_IJS1H_SB_EEEEEEEvS1F_EENS_8epilogue10collective6detail29Sm90TmaWarpSpecializedAdapterINS1O_15DefaultEpilogueISI_SK_SK_NS1N_6thread17LinearCombinationISI_Li1EffLNS1S_9ScaleType4KindE0ELNS_15FloatRoundStyleE2ESI_EENS1_15EpilogueDefaultEEEEEvvEEEEvNT_6ParamsE,"a",@progbits
	.sectionflags	@""
	.align	4
.nv.constant0._ZN7cutlass13device_kernelINS_4gemm6kernel13GemmUniversalIN4cute5tupleIJiiiiEEENS1_10collective13CollectiveMmaINS1_39MainloopSm90TmaGmmaRmemAWarpSpecializedILi2ENS5_IJNS4_1CILi1EEESB_SB_EEENS1_32KernelTmaWarpSpecializedPingpongEEENS5_IJNSA_ILi64EEENSA_ILi256EEESF_EEENS_10tfloat32_tENS5_IJSB_llEEESI_NS5_IJlSB_lEEENS4_8TiledMMAINS4_8MMA_AtomIJNS4_4SM904GMMA30MMA_64x256x8_F32TF32TF32_RS_TNILNSO_7ScaleInE1ELSQ_1EEEEEENS4_6LayoutISC_NS5_IJNSA_ILi0EEESU_SU_EEEEENS5_IJNS4_10UnderscoreESX_SX_EEEEENS4_13SM90_TMA_LOADENS4_14ComposedLayoutINS4_7SwizzleILi1ELi4ELi3EEENS4_18smem_ptr_flag_bitsILi32EEENST_INS5_IJNSA_ILi8EEES16_EEENS5_IJSB_S16_EEEEEEENS4_9Copy_AtomIJNS4_39AutoVectorizingCopyWithAssumedAlignmentILi128EEESI_EEENS4_8identityES10_NS11_INS12_ILi3ELi4ELi3EEES15_NST_INS5_IJS16_NSA_ILi32EEEEEENS5_IJS1H_SB_EEEEEEEvS1F_EENS_8epilogue10collective6detail29Sm90TmaWarpSpecializedAdapterINS1O_15DefaultEpilogueISI_SK_SK_NS1N_6thread17LinearCombinationISI_Li1EffLNS1S_9ScaleType4KindE0ELNS_15FloatRoundStyleE2ESI_EENS1_15EpilogueDefaultEEEEEvvEEEEvNT_6ParamsE:
	.zero		1664


//--------------------- SYMBOLS --------------------------

	.type		.nv.reservedSmem.offset0,@object
	.size		.nv.reservedSmem.offset0,0x4
	.type		__assertfail,@function
